	.headerflags	@"EF_CUDA_TEXMODE_UNIFIED EF_CUDA_64BIT_ADDRESS EF_CUDA_SM80 EF_CUDA_VIRTUAL_SM(EF_CUDA_SM80)"
	.elftype	@"ET_EXEC"


//--------------------- .nv.info                  --------------------------
	.section	.nv.info,"",@"SHT_CUDA_INFO"
	.align	4


	//----- nvinfo : EIATTR_REGCOUNT
	.align		4
        /*0000*/ 	.byte	0x04, 0x2f
        /*0002*/ 	.short	(.L_1 - .L_0)
	.align		4
.L_0:
        /*0004*/ 	.word	index@(candidate2)
        /*0008*/ 	.word	0x000000d9


	//----- nvinfo : EIATTR_MAX_STACK_SIZE
	.align		4
.L_1:
        /*000c*/ 	.byte	0x04, 0x23
        /*000e*/ 	.short	(.L_3 - .L_2)
	.align		4
.L_2:
        /*0010*/ 	.word	index@(candidate2)
        /*0014*/ 	.word	0x00000000


	//----- nvinfo : EIATTR_MIN_STACK_SIZE
	.align		4
.L_3:
        /*0018*/ 	.byte	0x04, 0x12
        /*001a*/ 	.short	(.L_5 - .L_4)
	.align		4
.L_4:
        /*001c*/ 	.word	index@(candidate2)
        /*0020*/ 	.word	0x00000000


	//----- nvinfo : EIATTR_FRAME_SIZE
	.align		4
.L_5:
        /*0024*/ 	.byte	0x04, 0x11
        /*0026*/ 	.short	(.L_7 - .L_6)
	.align		4
.L_6:
        /*0028*/ 	.word	index@(candidate2)
        /*002c*/ 	.word	0x00000000
.L_7:


//--------------------- .nv.info.candidate2       --------------------------
	.section	.nv.info.candidate2,"",@"SHT_CUDA_INFO"
	.align	4


	//----- nvinfo : EIATTR_CUDA_API_VERSION
	.align		4
        /*0000*/ 	.byte	0x04, 0x37
        /*0002*/ 	.short	(.L_9 - .L_8)
.L_8:
        /*0004*/ 	.word	0x00000075


	//----- nvinfo : EIATTR_SW2861232_WAR
	.align		4
.L_9:
        /*0008*/ 	.byte	0x01, 0x35
	.zero		2


	//----- nvinfo : EIATTR_PARAM_CBANK
	.align		4
        /*000c*/ 	.byte	0x04, 0x0a
        /*000e*/ 	.short	(.L_11 - .L_10)
	.align		4
.L_10:
        /*0010*/ 	.word	index@(.nv.constant0.candidate2)
        /*0014*/ 	.short	0x0160
        /*0016*/ 	.short	0x0018


	//----- nvinfo : EIATTR_CBANK_PARAM_SIZE
	.align		4
.L_11:
        /*0018*/ 	.byte	0x03, 0x19
        /*001a*/ 	.short	0x0018


	//----- nvinfo : EIATTR_KPARAM_INFO
	.align		4
        /*001c*/ 	.byte	0x04, 0x17
        /*001e*/ 	.short	(.L_13 - .L_12)
.L_12:
        /*0020*/ 	.word	0x00000000
        /*0024*/ 	.short	0x0002
        /*0026*/ 	.short	0x0010
        /*0028*/ 	.byte	0x00, 0xf0, 0x21, 0x00


	//----- nvinfo : EIATTR_KPARAM_INFO
	.align		4
.L_13:
        /*002c*/ 	.byte	0x04, 0x17
        /*002e*/ 	.short	(.L_15 - .L_14)
.L_14:
        /*0030*/ 	.word	0x00000000
        /*0034*/ 	.short	0x0001
        /*0036*/ 	.short	0x0008
        /*0038*/ 	.byte	0x00, 0xf0, 0x21, 0x00


	//----- nvinfo : EIATTR_KPARAM_INFO
	.align		4
.L_15:
        /*003c*/ 	.byte	0x04, 0x17
        /*003e*/ 	.short	(.L_17 - .L_16)
.L_16:
        /*0040*/ 	.word	0x00000000
        /*0044*/ 	.short	0x0000
        /*0046*/ 	.short	0x0000
        /*0048*/ 	.byte	0x00, 0xf0, 0x21, 0x00


	//----- nvinfo : EIATTR_MAXREG_COUNT
	.align		4
.L_17:
        /*004c*/ 	.byte	0x03, 0x1b
        /*004e*/ 	.short	0x00ff


	//----- nvinfo : EIATTR_EXIT_INSTR_OFFSETS
	.align		4
        /*0050*/ 	.byte	0x04, 0x1c
        /*0052*/ 	.short	(.L_19 - .L_18)


	//   ....[0]....
.L_18:
        /*0054*/ 	.word	0x00007aa0


	//----- nvinfo : EIATTR_MAX_THREADS
	.align		4
.L_19:
        /*0058*/ 	.byte	0x04, 0x05
        /*005a*/ 	.short	(.L_21 - .L_20)
.L_20:
        /*005c*/ 	.word	0x00000070
        /*0060*/ 	.word	0x00000001
        /*0064*/ 	.word	0x00000001


	//----- nvinfo : EIATTR_CRS_STACK_SIZE
	.align		4
.L_21:
        /*0068*/ 	.byte	0x04, 0x1e
        /*006a*/ 	.short	(.L_23 - .L_22)
.L_22:
        /*006c*/ 	.word	0x00000000
.L_23:


//--------------------- .nv.rel.action            --------------------------
	.section	.nv.rel.action,"",@"SHT_CUDA_RELOCINFO"
	.align	8
	.sectionentsize	8
        /*0000*/ 	.byte	0x4b, 0x00, 0x00, 0x00, 0x00, 0x00, 0x00, 0x00, 0x00, 0x02, 0x02, 0x08, 0x10, 0x0a, 0x2f, 0x22
        /* <DEDUP_REMOVED lines=13> */


//--------------------- .nv.constant0.candidate2  --------------------------
	.section	.nv.constant0.candidate2,"a",@progbits
	.align	4
.nv.constant0.candidate2:
	.zero		376


//--------------------- .text.candidate2          --------------------------
	.section	.text.candidate2,"ax",@progbits
	.sectionflags	@"SHF_BARRIERS=1"
	.sectioninfo	@"SHI_REGISTERS=217"
	.align	128
        .global         candidate2
        .type           candidate2,@function
        .size           candidate2,(.L_x_9 - candidate2)
        .other          candidate2,@"STO_CUDA_ENTRY STV_DEFAULT"
candidate2:
.text.candidate2:
[----:B------:R-:W-:-:S02]  /*0000*/  MOV R1, c[0x0][0x28] ;  /* 0x00000a0000017a02 */ /* 0x000fc40000000f00 */
[----:B------:R-:W0:Y:S01]  /*0010*/  S2R R83, SR_TID.X ;  /* 0x0000000000537919 */ /* 0x000e220000002100 */
[----:B------:R-:W-:Y:S01]  /*0020*/  HFMA2.MMA R4, -RZ, RZ, 0, 0 ;  /* 0x00000000ff047435 */ /* 0x000fe200000001ff */
[----:B------:R-:W-:Y:S01]  /*0030*/  MOV R82, RZ ;  /* 0x000000ff00527202 */ /* 0x000fe20000000f00 */
[----:B------:R-:W-:Y:S01]  /*0040*/  HFMA2.MMA R58, -RZ, RZ, 0, 0 ;  /* 0x00000000ff3a7435 */ /* 0x000fe200000001ff */
[----:B------:R-:W1:Y:S01]  /*0050*/  S2R R5, SR_CTAID.X ;  /* 0x0000000000057919 */ /* 0x000e620000002500 */
[----:B------:R-:W-:Y:S01]  /*0060*/  HFMA2.MMA R54, -RZ, RZ, 0, 0 ;  /* 0x00000000ff367435 */ /* 0x000fe200000001ff */
[----:B------:R-:W-:Y:S01]  /*0070*/  MOV R104, RZ ;  /* 0x000000ff00687202 */ /* 0x000fe20000000f00 */
        /* <DEDUP_REMOVED lines=17> */
[C---:B0-----:R-:W-:Y:S01]  /*0190*/  IADD3 R59, R83.reuse, 0xa, RZ ;  /* 0x0000000a533b7810 */ /* 0x041fe20007ffe0ff */
[C---:B------:R-:W-:Y:S01]  /*01a0*/  IMAD.HI R174, R83.reuse, -0x6db6db6d, R82 ;  /* 0x9249249353ae7827 */ /* 0x040fe200078e0252 */
[----:B------:R-:W-:Y:S01]  /*01b0*/  SHF.R.S32.HI R8, RZ, 0x1, R83 ;  /* 0x00000001ff087819 */ /* 0x000fe20000011453 */
[----:B------:R-:W-:Y:S01]  /*01c0*/  HFMA2.MMA R18, -RZ, RZ, 0, 0 ;  /* 0x00000000ff127435 */ /* 0x000fe200000001ff */
[----:B------:R-:W-:Y:S01]  /*01d0*/  IADD3 R105, R83, 0x4d0, RZ ;  /* 0x000004d053697810 */ /* 0x000fe20007ffe0ff */
[----:B-1----:R-:W-:Y:S01]  /*01e0*/  IMAD.HI R85, R5, -0x6db6db6d, R4 ;  /* 0x9249249305557827 */ /* 0x002fe200078e0204 */
[----:B------:R-:W-:Y:S01]  /*01f0*/  IADD3 R55, R8, 0x56, RZ ;  /* 0x0000005608377810 */ /* 0x000fe20007ffe0ff */
[----:B------:R-:W-:Y:S01]  /*0200*/  HFMA2.MMA R96, -RZ, RZ, 0, 0 ;  /* 0x00000000ff607435 */ /* 0x000fe200000001ff */
[----:B------:R-:W-:Y:S01]  /*0210*/  IADD3 R141, R83, 0xa80, RZ ;  /* 0x00000a80538d7810 */ /* 0x000fe20007ffe0ff */
[----:B------:R-:W-:Y:S01]  /*0220*/  IMAD.HI R161, R59, -0x77777777, R58 ;  /* 0x888888893ba17827 */ /* 0x000fe200078e023a */
[C---:B------:R-:W-:Y:S01]  /*0230*/  IADD3 R58, R83.reuse, 0x30, RZ ;  /* 0x00000030533a7810 */ /* 0x040fe20007ffe0ff */
[----:B------:R-:W-:Y:S01]  /*0240*/  HFMA2.MMA R130, -RZ, RZ, 0, 0 ;  /* 0x00000000ff827435 */ /* 0x000fe200000001ff */
[C---:B------:R-:W-:Y:S01]  /*0250*/  IADD3 R3, R83.reuse, 0x7e0, RZ ;  /* 0x000007e053037810 */ /* 0x040fe20007ffe0ff */
[C---:B------:R-:W-:Y:S01]  /*0260*/  IMAD.HI R4, R83.reuse, -0x77777777, R82 ;  /* 0x8888888953047827 */ /* 0x040fe200078e0252 */
[----:B------:R-:W-:Y:S01]  /*0270*/  IADD3 R143, R83, 0x690, RZ ;  /* 0x00000690538f7810 */ /* 0x000fe20007ffe0ff */
[----:B------:R-:W-:Y:S01]  /*0280*/  HFMA2.MMA R10, -RZ, RZ, 0, 0 ;  /* 0x00000000ff0a7435 */ /* 0x000fe200000001ff */
[----:B------:R-:W-:Y:S01]  /*0290*/  SHF.R.U32.HI R0, RZ, 0x1f, R85 ;  /* 0x0000001fff007819 */ /* 0x000fe20000011655 */
[----:B------:R-:W-:Y:S01]  /*02a0*/  IMAD.HI R112, R55, -0x49f49f49, R54 ;  /* 0xb60b60b737707827 */ /* 0x000fe200078e0236 */
[----:B------:R-:W-:Y:S01]  /*02b0*/  SHF.R.U32.HI R177, RZ, 0x1f, R4 ;  /* 0x0000001fffb17819 */ /* 0x000fe20000011604 */
[----:B------:R-:W-:Y:S01]  /*02c0*/  HFMA2.MMA R14, -RZ, RZ, 0, 0 ;  /* 0x00000000ff0e7435 */ /* 0x000fe200000001ff */
[----:B------:R-:W-:Y:S01]  /*02d0*/  IADD3 R54, R83, 0x50, RZ ;  /* 0x0000005053367810 */ /* 0x000fe20007ffe0ff */
[----:B------:R-:W-:Y:S01]  /*02e0*/  IMAD.HI R181, R58, 0x38e38e39, RZ ;  /* 0x38e38e393ab57827 */ /* 0x000fe200078e02ff */
[----:B------:R-:W-:Y:S01]  /*02f0*/  LEA.HI.SX32 R85, R85, R0, 0x1e ;  /* 0x0000000055557211 */ /* 0x000fe200078ff2ff */
[----:B------:R-:W-:Y:S01]  /*0300*/  HFMA2.MMA R66, -RZ, RZ, 0, 0 ;  /* 0x00000000ff427435 */ /* 0x000fe200000001ff */
[----:B------:R-:W-:Y:S01]  /*0310*/  LEA.HI.SX32 R0, R4, R177, 0x1c ;  /* 0x000000b104007211 */ /* 0x000fe200078fe2ff */
[----:B------:R-:W-:Y:S01]  /*0320*/  IMAD.HI R82, R105, -0x49f49f49, R104 ;  /* 0xb60b60b769527827 */ /* 0x000fe200078e0268 */
[----:B------:R-:W-:Y:S01]  /*0330*/  SHF.R.U32.HI R4, RZ, 0x1f, R181 ;  /* 0x0000001fff047819 */ /* 0x000fe200000116b5 */
[----:B------:R-:W-:Y:S01]  /*0340*/  HFMA2.MMA R146, -RZ, RZ, 0, 0 ;  /* 0x00000000ff927435 */ /* 0x000fe200000001ff */
[----:B------:R-:W-:Y:S01]  /*0350*/  IADD3 R110, R83, 0x80, RZ ;  /* 0x00000080536e7810 */ /* 0x000fe20007ffe0ff */
[----:B------:R-:W-:Y:S01]  /*0360*/  IMAD.HI R104, R141, -0x49f49f49, R140 ;  /* 0xb60b60b78d687827 */ /* 0x000fe200078e028c */
[C---:B------:R-:W-:Y:S01]  /*0370*/  IADD3 R108, R83.reuse, 0x60, RZ ;  /* 0x00000060536c7810 */ /* 0x040fe20007ffe0ff */
        /* <DEDUP_REMOVED lines=10> */
[----:B------:R-:W-:Y:S01]  /*0420*/  IMAD.HI R183, R54, 0x38e38e39, RZ ;  /* 0x38e38e3936b77827 */ /* 0x000fe200078e02ff */
[----:B------:R-:W-:Y:S01]  /*0430*/  IADD3 R145, R83, 0x620, RZ ;  /* 0x0000062053917810 */ /* 0x000fe20007ffe0ff */
[----:B------:R-:W-:Y:S01]  /*0440*/  HFMA2.MMA R50, -RZ, RZ, 0, 0 ;  /* 0x00000000ff327435 */ /* 0x000fe200000001ff */
[----:B------:R-:W-:Y:S01]  /*0450*/  LEA.HI.SX32 R181, R181, R4, 0x1b ;  /* 0x00000004b5b57211 */ /* 0x000fe200078fdaff */
[----:B------:R-:W-:Y:S01]  /*0460*/  IMAD.HI R158, R3, -0x49f49f49, R2 ;  /* 0xb60b60b7039e7827 */ /* 0x000fe200078e0202 */
[----:B------:R-:W-:Y:S01]  /*0470*/  IADD3 R7, R83, 0x10, RZ ;  /* 0x0000001053077810 */ /* 0x000fe20007ffe0ff */
[----:B------:R-:W-:Y:S01]  /*0480*/  HFMA2.MMA R80, -RZ, RZ, 0, 0 ;  /* 0x00000000ff507435 */ /* 0x000fe200000001ff */
[----:B------:R-:W-:Y:S01]  /*0490*/  SHF.R.U32.HI R2, RZ, 0x1f, R183 ;  /* 0x0000001fff027819 */ /* 0x000fe200000116b7 */
[----:B------:R-:W-:Y:S01]  /*04a0*/  IMAD.HI R4, R142, 0x38e38e39, RZ ;  /* 0x38e38e398e047827 */ /* 0x000fe200078e02ff */
[----:B------:R-:W-:Y:S01]  /*04b0*/  IADD3 R27, R8, 0x6, RZ ;  /* 0x00000006081b7810 */ /* 0x000fe20007ffe0ff */
[----:B------:R-:W-:Y:S01]  /*04c0*/  HFMA2.MMA R92, -RZ, RZ, 0, 0 ;  /* 0x00000000ff5c7435 */ /* 0x000fe200000001ff */
[----:B------:R-:W-:Y:S01]  /*04d0*/  LEA.HI.SX32 R183, R183, R2, 0x1b ;  /* 0x00000002b7b77211 */ /* 0x000fe200078fdaff */
[----:B------:R-:W-:Y:S01]  /*04e0*/  IMAD.HI R177, R110, 0x38e38e39, RZ ;  /* 0x38e38e396eb17827 */ /* 0x000fe200078e02ff */
[C---:B------:R-:W-:Y:S01]  /*04f0*/  IADD3 R139, R83.reuse, 0x2a0, RZ ;  /* 0x000002a0538b7810 */ /* 0x040fe20007ffe0ff */
[----:B------:R-:W-:Y:S01]  /*0500*/  HFMA2.MMA R42, -RZ, RZ, 0, 0 ;  /* 0x00000000ff2a7435 */ /* 0x000fe200000001ff */
[----:B------:R-:W-:Y:S01]  /*0510*/  IADD3 R151, R83, 0x3f0, RZ ;  /* 0x000003f053977810 */ /* 0x000fe20007ffe0ff */
[----:B------:R-:W-:Y:S01]  /*0520*/  IMAD.HI R179, R108, 0x38e38e39, RZ ;  /* 0x38e38e396cb37827 */ /* 0x000fe200078e02ff */
[----:B------:R-:W-:Y:S01]  /*0530*/  SHF.R.U32.HI R2, RZ, 0x1f, R177 ;  /* 0x0000001fff027819 */ /* 0x000fe200000116b1 */
[----:B------:R-:W-:Y:S01]  /*0540*/  HFMA2.MMA R70, -RZ, RZ, 0, 0 ;  /* 0x00000000ff467435 */ /* 0x000fe200000001ff */
[C---:B------:R-:W-:Y:S01]  /*0550*/  IADD3 R17, R8.reuse, 0x36, RZ ;  /* 0x0000003608117810 */ /* 0x040fe20007ffe0ff */
[----:B------:R-:W-:Y:S01]  /*0560*/  IMAD.HI R156, R117, -0x49f49f49, R116 ;  /* 0xb60b60b7759c7827 */ /* 0x000fe200078e0274 */
[----:B------:R-:W-:Y:S01]  /*0570*/  LEA.HI.SX32 R177, R177, R2, 0x1b ;  /* 0x00000002b1b17211 */ /* 0x000fe200078fdaff */
[----:B------:R-:W-:Y:S01]  /*0580*/  HFMA2.MMA R30, -RZ, RZ, 0, 0 ;  /* 0x00000000ff1e7435 */ /* 0x000fe200000001ff */
[----:B------:R-:W-:Y:S01]  /*0590*/  IADD3 R2, R83, 0xe00, RZ ;  /* 0x00000e0053027810 */ /* 0x000fe20007ffe0ff */
[----:B------:R-:W-:Y:S01]  /*05a0*/  IMAD.HI R169, R89, -0x49f49f49, R88 ;  /* 0xb60b60b759a97827 */ /* 0x000fe200078e0258 */
[----:B------:R-:W-:Y:S01]  /*05b0*/  IADD3 R135, R83, 0x310, RZ ;  /* 0x0000031053877810 */ /* 0x000fe20007ffe0ff */
[----:B------:R-:W-:Y:S01]  /*05c0*/  HFMA2.MMA R22, -RZ, RZ, 0, 0 ;  /* 0x00000000ff167435 */ /* 0x000fe200000001ff */
[C---:B------:R-:W-:Y:S01]  /*05d0*/  IADD3 R25, R8.reuse, 0x20, RZ ;  /* 0x0000002008197810 */ /* 0x040fe20007ffe0ff */
[----:B------:R-:W-:Y:S01]  /*05e0*/  IMAD.HI R116, R35, -0x49f49f49, R34 ;  /* 0xb60b60b723747827 */ /* 0x000fe200078e0222 */
[C---:B------:R-:W-:Y:S01]  /*05f0*/  IADD3 R19, R8.reuse, 0x58, RZ ;  /* 0x0000005808137810 */ /* 0x040fe20007ffe0ff */
[----:B------:R-:W-:Y:S01]  /*0600*/  HFMA2.MMA R44, -RZ, RZ, 0, 0 ;  /* 0x00000000ff2c7435 */ /* 0x000fe200000001ff */
[----:B------:R-:W-:Y:S01]  /*0610*/  IADD3 R97, R83, 0x1c0, RZ ;  /* 0x000001c053617810 */ /* 0x000fe20007ffe0ff */
[C---:B------:R-:W-:Y:S01]  /*0620*/  IMAD.HI R88, R145.reuse, -0x49f49f49, R144 ;  /* 0xb60b60b791587827 */ /* 0x040fe200078e0290 */
[C---:B------:R-:W-:Y:S01]  /*0630*/  IADD3 R47, R8.reuse, 0x16, RZ ;  /* 0x00000016082f7810 */ /* 0x040fe20007ffe0ff */
[----:B------:R-:W-:Y:S01]  /*0640*/  HFMA2.MMA R76, -RZ, RZ, 0, 0 ;  /* 0x00000000ff4c7435 */ /* 0x000fe200000001ff */
[----:B------:R-:W-:Y:S01]  /*0650*/  IADD3 R33, R8, 0xa, RZ ;  /* 0x0000000a08217810 */ /* 0x000fe20007ffe0ff */
[----:B------:R-:W-:Y:S01]  /*0660*/  IMAD.HI R34, R145, 0x38e38e39, RZ ;  /* 0x38e38e3991227827 */ /* 0x000fe200078e02ff */
[----:B------:R-:W-:Y:S01]  /*0670*/  SHF.R.U32.HI R145, RZ, 0x1f, R4 ;  /* 0x0000001fff917819 */ /* 0x000fe20000011604 */
[----:B------:R-:W-:Y:S01]  /*0680*/  HFMA2.MMA R56, -RZ, RZ, 0, 0 ;  /* 0x00000000ff387435 */ /* 0x000fe200000001ff */
[----:B------:R-:W-:Y:S01]  /*0690*/  IADD3 R101, R83, 0x540, RZ ;  /* 0x0000054053657810 */ /* 0x000fe20007ffe0ff */
[----:B------:R-:W-:Y:S01]  /*06a0*/  IMAD.HI R170, R7, -0x77777777, R6 ;  /* 0x8888888907aa7827 */ /* 0x000fe200078e0206 */
[----:B------:R-:W-:Y:S01]  /*06b0*/  SHF.R.U32.HI R6, RZ, 0x1f, R179 ;  /* 0x0000001fff067819 */ /* 0x000fe200000116b3 */
[----:B------:R-:W-:Y:S01]  /*06c0*/  ULDC.64 UR4, c[0x0][0x118] ;  /* 0x0000460000047ab9 */ /* 0x000fe20000000a00 */
[----:B------:R-:W-:Y:S01]  /*06d0*/  LEA.HI.SX32 R145, R4, R145, 0x1b ;  /* 0x0000009104917211 */ /* 0x000fe200078fdaff */
[----:B------:R-:W-:Y:S01]  /*06e0*/  IMAD.HI R121, R27, -0x49f49f49, R26 ;  /* 0xb60b60b71b797827 */ /* 0x000fe200078e021a */
[----:B------:R-:W-:-:S02]  /*06f0*/  LEA.HI.SX32 R179, R179, R6, 0x1b ;  /* 0x00000006b3b37211 */ /* 0x000fc400078fdaff */
[----:B------:R-:W-:Y:S01]  /*0700*/  IADD3 R4, R83, 0xe70, RZ ;  /* 0x00000e7053047810 */ /* 0x000fe20007ffe0ff */
[----:B------:R-:W-:Y:S01]  /*0710*/  IMAD.HI R26, R139, 0x38e38e39, RZ ;  /* 0x38e38e398b1a7827 */ /* 0x000fe200078e02ff */
[C---:B------:R-:W-:Y:S02]  /*0720*/  IADD3 R6, R83.reuse, 0xee0, RZ ;  /* 0x00000ee053067810 */ /* 0x040fe40007ffe0ff */
[----:B------:R-:W-:Y:S01]  /*0730*/  IADD3 R107, R83, 0x8c0, RZ ;  /* 0x000008c0536b7810 */ /* 0x000fe20007ffe0ff */
[----:B------:R-:W-:Y:S01]  /*0740*/  IMAD.HI R152, R139, -0x49f49f49, R138 ;  /* 0xb60b60b78b987827 */ /* 0x000fe200078e028a */
[----:B------:R-:W-:Y:S02]  /*0750*/  SHF.R.U32.HI R139, RZ, 0x1f, R26 ;  /* 0x0000001fff8b7819 */ /* 0x000fe4000001161a */
[----:B------:R-:W-:Y:S01]  /*0760*/  IADD3 R137, R83, 0xaf0, RZ ;  /* 0x00000af053897810 */ /* 0x000fe20007ffe0ff */
[----:B------:R-:W-:Y:S01]  /*0770*/  IMAD.HI R4, R4, 0x38e38e39, RZ ;  /* 0x38e38e3904047827 */ /* 0x000fe200078e02ff */
[----:B------:R-:W-:-:S02]  /*0780*/  LEA.HI.SX32 R26, R26, R139, 0x1b ;  /* 0x0000008b1a1a7211 */ /* 0x000fc400078fdaff */
[C---:B------:R-:W-:Y:S01]  /*0790*/  IADD3 R131, R83.reuse, 0x460, RZ ;  /* 0x0000046053837810 */ /* 0x040fe20007ffe0ff */
[----:B------:R-:W-:Y:S01]  /*07a0*/  IMAD.HI R2, R2, 0x38e38e39, RZ ;  /* 0x38e38e3902027827 */ /* 0x000fe200078e02ff */
[----:B------:R-:W-:Y:S02]  /*07b0*/  IADD3 R39, R8, 0x2c, RZ ;  /* 0x0000002c08277810 */ /* 0x000fe40007ffe0ff */
[----:B------:R-:W-:Y:S01]  /*07c0*/  MOV R38, RZ ;  /* 0x000000ff00267202 */ /* 0x000fe20000000f00 */
[----:B------:R-:W-:Y:S01]  /*07d0*/  IMAD.HI R6, R6, 0x38e38e39, RZ ;  /* 0x38e38e3906067827 */ /* 0x000fe200078e02ff */
[----:B------:R-:W-:Y:S02]  /*07e0*/  IADD3 R11, R8, 0x14, RZ ;  /* 0x00000014080b7810 */ /* 0x000fe40007ffe0ff */
[----:B------:R-:W-:Y:S01]  /*07f0*/  IADD3 R133, R83, 0x700, RZ ;  /* 0x0000070053857810 */ /* 0x000fe20007ffe0ff */
[----:B------:R-:W-:Y:S01]  /*0800*/  IMAD.HI R150, R151, -0x49f49f49, R150 ;  /* 0xb60b60b797967827 */ /* 0x000fe200078e0296 */
[----:B------:R-:W-:-:S02]  /*0810*/  SHF.R.U32.HI R139, RZ, 0x1f, R6 ;  /* 0x0000001fff8b7819 */ /* 0x000fc40000011606 */
[----:B------:R-:W-:Y:S01]  /*0820*/  MOV R132, RZ ;  /* 0x000000ff00847202 */ /* 0x000fe20000000f00 */
[----:B------:R-:W-:Y:S01]  /*0830*/  IMAD.HI R126, R17, -0x49f49f49, R16 ;  /* 0xb60b60b7117e7827 */ /* 0x000fe200078e0210 */
[C---:B------:R-:W-:Y:S02]  /*0840*/  IADD3 R147, R83.reuse, 0x230, RZ ;  /* 0x0000023053937810 */ /* 0x040fe40007ffe0ff */
[----:B------:R-:W-:Y:S01]  /*0850*/  IADD3 R95, R83, 0x770, RZ ;  /* 0x00000770535f7810 */ /* 0x000fe20007ffe0ff */
[----:B------:R-:W-:Y:S01]  /*0860*/  IMAD.HI R151, R135, -0x49f49f49, R134 ;  /* 0xb60b60b787977827 */ /* 0x000fe200078e0286 */
[----:B------:R-:W-:Y:S02]  /*0870*/  MOV R94, RZ ;  /* 0x000000ff005e7202 */ /* 0x000fe40000000f00 */
[----:B------:R-:W-:Y:S01]  /*0880*/  IADD3 R49, R8, 0x8, RZ ;  /* 0x0000000808317810 */ /* 0x000fe20007ffe0ff */
[----:B------:R-:W-:Y:S01]  /*0890*/  IMAD.HI R122, R25, -0x49f49f49, R24 ;  /* 0xb60b60b7197a7827 */ /* 0x000fe200078e0218 */
[----:B------:R-:W-:-:S02]  /*08a0*/  MOV R48, RZ ;  /* 0x000000ff00307202 */ /* 0x000fc40000000f00 */
[----:B------:R-:W-:Y:S01]  /*08b0*/  IADD3 R87, R83, 0x850, RZ ;  /* 0x0000085053577810 */ /* 0x000fe20007ffe0ff */
[----:B------:R-:W-:Y:S01]  /*08c0*/  IMAD.HI R16, R135, 0x38e38e39, RZ ;  /* 0x38e38e3987107827 */ /* 0x000fe200078e02ff */
[----:B------:R-:W-:Y:S02]  /*08d0*/  SHF.R.U32.HI R135, RZ, 0x1f, R4 ;  /* 0x0000001fff877819 */ /* 0x000fe40000011604 */
[----:B------:R-:W-:Y:S01]  /*08e0*/  MOV R86, RZ ;  /* 0x000000ff00567202 */ /* 0x000fe20000000f00 */
[----:B------:R-:W-:Y:S01]  /*08f0*/  IMAD.HI R24, R143, 0x38e38e39, RZ ;  /* 0x38e38e398f187827 */ /* 0x000fe200078e02ff */
[----:B------:R-:W-:Y:S02]  /*0900*/  SHF.R.U32.HI R143, RZ, 0x1f, R2 ;  /* 0x0000001fff8f7819 */ /* 0x000fe40000011602 */
[----:B------:R-:W-:Y:S01]  /*0910*/  IADD3 R99, R83, 0x930, RZ ;  /* 0x0000093053637810 */ /* 0x000fe20007ffe0ff */
[----:B------:R-:W-:Y:S01]  /*0920*/  IMAD.HI R125, R19, -0x49f49f49, R18 ;  /* 0xb60b60b7137d7827 */ /* 0x000fe200078e0212 */
[----:B------:R-:W-:-:S02]  /*0930*/  MOV R98, RZ ;  /* 0x000000ff00627202 */ /* 0x000fc40000000f00 */
[----:B------:R-:W-:Y:S01]  /*0940*/  IADD3 R53, R8, 0x38, RZ ;  /* 0x0000003808357810 */ /* 0x000fe20007ffe0ff */
[----:B------:R-:W-:Y:S01]  /*0950*/  IMAD.HI R154, R97, -0x49f49f49, R96 ;  /* 0xb60b60b7619a7827 */ /* 0x000fe200078e0260 */
[----:B------:R-:W-:Y:S02]  /*0960*/  MOV R52, RZ ;  /* 0x000000ff00347202 */ /* 0x000fe40000000f00 */
[----:B------:R-:W-:Y:S01]  /*0970*/  LEA.HI.SX32 R18, R4, R135, 0x1b ;  /* 0x0000008704127211 */ /* 0x000fe200078fdaff */
[----:B------:R-:W-:Y:S01]  /*0980*/  IMAD.HI R113, R47, -0x49f49f49, R46 ;  /* 0xb60b60b72f717827 */ /* 0x000fe200078e022e */
[----:B------:R-:W-:Y:S02]  /*0990*/  MOV R136, RZ ;  /* 0x000000ff00887202 */ /* 0x000fe40000000f00 */
[C---:B------:R-:W-:Y:S01]  /*09a0*/  IADD3 R57, R8.reuse, 0x12, RZ ;  /* 0x0000001208397810 */ /* 0x040fe20007ffe0ff */
[----:B------:R-:W-:Y:S01]  /*09b0*/  IMAD.HI R118, R33, -0x49f49f49, R32 ;  /* 0xb60b60b721767827 */ /* 0x000fe200078e0220 */
[----:B------:R-:W-:-:S02]  /*09c0*/  IADD3 R41, R8, 0x4c, RZ ;  /* 0x0000004c08297810 */ /* 0x000fc40007ffe0ff */
[C---:B------:R-:W-:Y:S01]  /*09d0*/  IADD3 R45, R8.reuse, 0x2a, RZ ;  /* 0x0000002a082d7810 */ /* 0x040fe20007ffe0ff */
[----:B------:R-:W-:Y:S01]  /*09e0*/  IMAD.HI R96, R107, -0x49f49f49, R106 ;  /* 0xb60b60b76b607827 */ /* 0x000fe200078e026a */
[C---:B------:R-:W-:Y:S02]  /*09f0*/  IADD3 R51, R8.reuse, 0x40, RZ ;  /* 0x0000004008337810 */ /* 0x040fe40007ffe0ff */
[C---:B------:R-:W-:Y:S01]  /*0a00*/  IADD3 R43, R8.reuse, 0x34, RZ ;  /* 0x00000034082b7810 */ /* 0x040fe20007ffe0ff */
[----:B------:R-:W-:Y:S01]  /*0a10*/  IMAD.HI R46, R101, 0x38e38e39, RZ ;  /* 0x38e38e39652e7827 */ /* 0x000fe200078e02ff */
[C---:B------:R-:W-:Y:S02]  /*0a20*/  IADD3 R31, R8.reuse, 0x28, RZ ;  /* 0x00000028081f7810 */ /* 0x040fe40007ffe0ff */
[C---:B------:R-:W-:Y:S01]  /*0a30*/  IADD3 R29, R8.reuse, 0x42, RZ ;  /* 0x00000042081d7810 */ /* 0x040fe20007ffe0ff */
[----:B------:R-:W-:Y:S01]  /*0a40*/  IMAD.HI R106, R131, -0x49f49f49, R130 ;  /* 0xb60b60b7836a7827 */ /* 0x000fe200078e0282 */
[----:B------:R-:W-:-:S02]  /*0a50*/  IADD3 R23, R8, 0x3e, RZ ;  /* 0x0000003e08177810 */ /* 0x000fc40007ffe0ff */
[C---:B------:R-:W-:Y:S01]  /*0a60*/  IADD3 R21, R8.reuse, 0x4e, RZ ;  /* 0x0000004e08157810 */ /* 0x040fe20007ffe0ff */
[----:B------:R-:W-:Y:S01]  /*0a70*/  IMAD.HI R115, R39, -0x49f49f49, R38 ;  /* 0xb60b60b727737827 */ /* 0x000fe200078e0226 */
[C---:B------:R-:W-:Y:S02]  /*0a80*/  IADD3 R15, R8.reuse, 0x54, RZ ;  /* 0x00000054080f7810 */ /* 0x040fe40007ffe0ff */
[C---:B------:R-:W-:Y:S01]  /*0a90*/  IADD3 R13, R8.reuse, 0x1c, RZ ;  /* 0x0000001c080d7810 */ /* 0x040fe20007ffe0ff */
[----:B------:R-:W-:Y:S01]  /*0aa0*/  IMAD.HI R129, R11, -0x49f49f49, R10 ;  /* 0xb60b60b70b817827 */ /* 0x000fe200078e020a */
[----:B------:R-:W-:Y:S02]  /*0ab0*/  IADD3 R9, R8, 0x32, RZ ;  /* 0x0000003208097810 */ /* 0x000fe40007ffe0ff */
[----:B------:R-:W-:Y:S01]  /*0ac0*/  LEA.HI.SX32 R32, R2, R143, 0x1b ;  /* 0x0000008f02207211 */ /* 0x000fe200078fdaff */
[----:B------:R-:W-:Y:S01]  /*0ad0*/  IMAD.HI R2, R137, 0x38e38e39, RZ ;  /* 0x38e38e3989027827 */ /* 0x000fe200078e02ff */
[----:B------:R-:W-:-:S02]  /*0ae0*/  LEA.HI.SX32 R4, R6, R139, 0x1b ;  /* 0x0000008b06047211 */ /* 0x000fc400078fdaff */
[----:B------:R-:W-:Y:S01]  /*0af0*/  IADD3 R67, R83, 0xc, RZ ;  /* 0x0000000c53437810 */ /* 0x000fe20007ffe0ff */
[----:B------:R-:W-:Y:S01]  /*0b00*/  IMAD.HI R6, R3, 0x38e38e39, RZ ;  /* 0x38e38e3903067827 */ /* 0x000fe200078e02ff */
[----:B------:R-:W-:Y:S02]  /*0b10*/  MOV R8, RZ ;  /* 0x000000ff00087202 */ /* 0x000fe40000000f00 */
[----:B------:R-:W-:Y:S01]  /*0b20*/  IADD3 R10, R83, 0xc40, RZ ;  /* 0x00000c40530a7810 */ /* 0x000fe20007ffe0ff */
[----:B------:R-:W-:Y:S01]  /*0b30*/  IMAD.HI R157, R133, -0x49f49f49, R132 ;  /* 0xb60b60b7859d7827 */ /* 0x000fe200078e0284 */
[C---:B------:R-:W-:Y:S02]  /*0b40*/  IADD3 R63, R83.reuse, 0x1a, RZ ;  /* 0x0000001a533f7810 */ /* 0x040fe40007ffe0ff */
[----:B------:R-:W-:Y:S01]  /*0b50*/  IADD3 R79, R83, 0x2, RZ ;  /* 0x00000002534f7810 */ /* 0x000fe20007ffe0ff */
[----:B------:R-:W-:Y:S01]  /*0b60*/  IMAD.HI R38, R147, 0x38e38e39, RZ ;  /* 0x38e38e3993267827 */ /* 0x000fe200078e02ff */
[----:B------:R-:W-:-:S02]  /*0b70*/  IADD3 R75, R83, 0x16, RZ ;  /* 0x00000016534b7810 */ /* 0x000fc40007ffe0ff */
[----:B------:R-:W-:Y:S01]  /*0b80*/  IADD3 R73, R83, 0xe, RZ ;  /* 0x0000000e53497810 */ /* 0x000fe20007ffe0ff */
[----:B------:R-:W-:Y:S01]  /*0b90*/  IMAD.HI R131, R131, 0x38e38e39, RZ ;  /* 0x38e38e3983837827 */ /* 0x000fe200078e02ff */
[----:B------:R-:W-:Y:S02]  /*0ba0*/  MOV R72, RZ ;  /* 0x000000ff00487202 */ /* 0x000fe40000000f00 */
[----:B------:R-:W-:Y:S01]  /*0bb0*/  IADD3 R37, R83, 0x8, RZ ;  /* 0x0000000853257810 */ /* 0x000fe20007ffe0ff */
[----:B------:R-:W-:Y:S01]  /*0bc0*/  IMAD.HI R155, R95, -0x49f49f49, R94 ;  /* 0xb60b60b75f9b7827 */ /* 0x000fe200078e025e */
[----:B------:R-:W-:Y:S02]  /*0bd0*/  MOV R36, RZ ;  /* 0x000000ff00247202 */ /* 0x000fe40000000f00 */
[----:B------:R-:W-:Y:S01]  /*0be0*/  MOV R12, RZ ;  /* 0x000000ff000c7202 */ /* 0x000fe20000000f00 */
[----:B------:R-:W-:Y:S01]  /*0bf0*/  IMAD.HI R132, R49, -0x49f49f49, R48 ;  /* 0xb60b60b731847827 */ /* 0x000fe200078e0230 */
[----:B------:R-:W-:-:S02]  /*0c00*/  IADD3 R81, R83, 0x6, RZ ;  /* 0x0000000653517810 */ /* 0x000fc40007ffe0ff */
[----:B------:R-:W-:Y:S01]  /*0c10*/  MOV R100, RZ ;  /* 0x000000ff00647202 */ /* 0x000fe20000000f00 */
[----:B------:R-:W-:Y:S01]  /*0c20*/  IMAD.HI R94, R87, -0x49f49f49, R86 ;  /* 0xb60b60b7575e7827 */ /* 0x000fe200078e0256 */
[----:B------:R-:W-:Y:S02]  /*0c30*/  MOV R20, RZ ;  /* 0x000000ff00147202 */ /* 0x000fe40000000f00 */
[----:B------:R-:W-:Y:S01]  /*0c40*/  IADD3 R103, R83, 0x150, RZ ;  /* 0x0000015053677810 */ /* 0x000fe20007ffe0ff */
[----:B------:R-:W-:Y:S01]  /*0c50*/  IMAD.HI R98, R99, -0x49f49f49, R98 ;  /* 0xb60b60b763627827 */ /* 0x000fe200078e0262 */
[----:B------:R-:W-:Y:S02]  /*0c60*/  MOV R102, RZ ;  /* 0x000000ff00667202 */ /* 0x000fe40000000f00 */
[----:B------:R-:W-:Y:S01]  /*0c70*/  IADD3 R91, R83, 0x9a0, RZ ;  /* 0x000009a0535b7810 */ /* 0x000fe20007ffe0ff */
[----:B------:R-:W-:Y:S01]  /*0c80*/  IMAD.HI R111, R53, -0x49f49f49, R52 ;  /* 0xb60b60b7356f7827 */ /* 0x000fe200078e0234 */
[----:B------:R-:W-:-:S02]  /*0c90*/  IADD3 R52, R83, 0x1110, RZ ;  /* 0x0000111053347810 */ /* 0x000fc40007ffe0ff */
[----:B------:R-:W-:Y:S01]  /*0ca0*/  MOV R90, RZ ;  /* 0x000000ff005a7202 */ /* 0x000fe20000000f00 */
[----:B------:R-:W-:Y:S01]  /*0cb0*/  IMAD.HI R48, R99, 0x38e38e39, RZ ;  /* 0x38e38e3963307827 */ /* 0x000fe200078e02ff */
[----:B------:R-:W-:Y:S02]  /*0cc0*/  SHF.R.U32.HI R99, RZ, 0x1f, R46 ;  /* 0x0000001fff637819 */ /* 0x000fe4000001162e */
[----:B------:R-:W-:Y:S01]  /*0cd0*/  IADD3 R69, R83, 0x14, RZ ;  /* 0x0000001453457810 */ /* 0x000fe20007ffe0ff */
[----:B------:R-:W-:Y:S01]  /*0ce0*/  IMAD.HI R144, R137, -0x49f49f49, R136 ;  /* 0xb60b60b789907827 */ /* 0x000fe200078e0288 */
[----:B------:R-:W-:Y:S02]  /*0cf0*/  SHF.R.U32.HI R137, RZ, 0x1f, R2 ;  /* 0x0000001fff897819 */ /* 0x000fe40000011602 */
[----:B------:R-:W-:Y:S01]  /*0d00*/  LEA.HI.SX32 R46, R46, R99, 0x1b ;  /* 0x000000632e2e7211 */ /* 0x000fe200078fdaff */
[----:B------:R-:W-:Y:S01]  /*0d10*/  IMAD.HI R127, R15, -0x49f49f49, R14 ;  /* 0xb60b60b70f7f7827 */ /* 0x000fe200078e020e */
[----:B------:R-:W-:-:S02]  /*0d20*/  LEA.HI.SX32 R2, R2, R137, 0x1b ;  /* 0x0000008902027211 */ /* 0x000fc400078fdaff */
[----:B------:R-:W-:Y:S01]  /*0d30*/  SHF.R.U32.HI R99, RZ, 0x1f, R48 ;  /* 0x0000001fff637819 */ /* 0x000fe20000011630 */
[----:B------:R-:W-:Y:S01]  /*0d40*/  IMAD.HI R86, R87, 0x38e38e39, RZ ;  /* 0x38e38e3957567827 */ /* 0x000fe200078e02ff */
[----:B------:R-:W-:Y:S02]  /*0d50*/  SHF.R.U32.HI R87, RZ, 0x1f, R6 ;  /* 0x0000001fff577819 */ /* 0x000fe40000011606 */
[----:B------:R-:W-:Y:S01]  /*0d60*/  MOV R68, RZ ;  /* 0x000000ff00447202 */ /* 0x000fe20000000f00 */
[----:B------:R-:W-:Y:S01]  /*0d70*/  IMAD.HI R164, R67, -0x77777777, R66 ;  /* 0x8888888943a47827 */ /* 0x000fe200078e0242 */
[----:B------:R-:W-:Y:S02]  /*0d80*/  LEA.HI.SX32 R87, R6, R87, 0x1b ;  /* 0x0000005706577211 */ /* 0x000fe400078fdaff */
[----:B------:R-:W-:Y:S01]  /*0d90*/  IADD3 R61, R83, 0x12, RZ ;  /* 0x00000012533d7810 */ /* 0x000fe20007ffe0ff */
[----:B------:R-:W-:Y:S01]  /*0da0*/  IMAD.HI R153, R147, -0x49f49f49, R146 ;  /* 0xb60b60b793997827 */ /* 0x000fe200078e0292 */
[----:B------:R-:W-:-:S02]  /*0db0*/  SHF.R.U32.HI R147, RZ, 0x1f, R38 ;  /* 0x0000001fff937819 */ /* 0x000fc40000011626 */
[----:B------:R-:W-:Y:S01]  /*0dc0*/  SHF.R.U32.HI R137, RZ, 0x1f, R164 ;  /* 0x0000001fff897819 */ /* 0x000fe200000116a4 */
[----:B------:R-:W-:Y:S01]  /*0dd0*/  IMAD.HI R130, R9, -0x49f49f49, R8 ;  /* 0xb60b60b709827827 */ /* 0x000fe200078e0208 */
[----:B------:R-:W-:Y:S02]  /*0de0*/  SHF.R.U32.HI R8, RZ, 0x1f, R131 ;  /* 0x0000001fff087819 */ /* 0x000fe40000011683 */
[----:B------:R-:W-:Y:S01]  /*0df0*/  LEA.HI.SX32 R38, R38, R147, 0x1b ;  /* 0x0000009326267211 */ /* 0x000fe200078fdaff */
[----:B------:R-:W-:Y:S01]  /*0e00*/  IMAD.HI R14, R133, 0x38e38e39, RZ ;  /* 0x38e38e39850e7827 */ /* 0x000fe200078e02ff */
[----:B------:R-:W-:Y:S02]  /*0e10*/  SHF.R.U32.HI R133, RZ, 0x1f, R16 ;  /* 0x0000001fff857819 */ /* 0x000fe40000011610 */
[----:B------:R-:W-:Y:S01]  /*0e20*/  LEA.HI.SX32 R6, R131, R8, 0x1b ;  /* 0x0000000883067211 */ /* 0x000fe200078fdaff */
[----:B------:R-:W-:Y:S01]  /*0e30*/  IMAD.HI R10, R10, 0x38e38e39, RZ ;  /* 0x38e38e390a0a7827 */ /* 0x000fe200078e02ff */
[----:B------:R-:W-:-:S02]  /*0e40*/  LEA.HI.SX32 R16, R16, R133, 0x1b ;  /* 0x0000008510107211 */ /* 0x000fc400078fdaff */
[----:B------:R-:W-:Y:S01]  /*0e50*/  MOV R60, RZ ;  /* 0x000000ff003c7202 */ /* 0x000fe20000000f00 */
[----:B------:R-:W-:Y:S01]  /*0e60*/  IMAD.HI R162, R63, -0x77777777, R62 ;  /* 0x888888893fa27827 */ /* 0x000fe200078e023e */
[----:B------:R-:W-:Y:S02]  /*0e70*/  IADD3 R93, R83, 0x380, RZ ;  /* 0x00000380535d7810 */ /* 0x000fe40007ffe0ff */
[----:B------:R-:W-:Y:S01]  /*0e80*/  SHF.R.U32.HI R131, RZ, 0x1f, R86 ;  /* 0x0000001fff837819 */ /* 0x000fe20000011656 */
[----:B------:R-:W-:Y:S01]  /*0e90*/  IMAD.HI R52, R52, 0x38e38e39, RZ ;  /* 0x38e38e3934347827 */ /* 0x000fe200078e02ff */
[----:B------:R-:W-:Y:S02]  /*0ea0*/  SHF.R.U32.HI R133, RZ, 0x1f, R10 ;  /* 0x0000001fff857819 */ /* 0x000fe4000001160a */
[----:B------:R-:W-:Y:S01]  /*0eb0*/  SHF.R.U32.HI R147, RZ, 0x1f, R132 ;  /* 0x0000001fff937819 */ /* 0x000fe20000011684 */
[----:B------:R-:W-:Y:S01]  /*0ec0*/  IMAD.HI R62, R95, 0x38e38e39, RZ ;  /* 0x38e38e395f3e7827 */ /* 0x000fe200078e02ff */
[----:B------:R-:W-:-:S02]  /*0ed0*/  LEA.HI.SX32 R48, R48, R99, 0x1b ;  /* 0x0000006330307211 */ /* 0x000fc400078fdaff */
[----:B------:R-:W-:Y:S01]  /*0ee0*/  IADD3 R149, R83, 0xa10, RZ ;  /* 0x00000a1053957810 */ /* 0x000fe20007ffe0ff */
[----:B------:R-:W-:Y:S01]  /*0ef0*/  IMAD.HI R172, R79, -0x77777777, R78 ;  /* 0x888888894fac7827 */ /* 0x000fe200078e024e */
[----:B------:R-:W-:Y:S02]  /*0f00*/  MOV R148, RZ ;  /* 0x000000ff00947202 */ /* 0x000fe40000000f00 */
[----:B------:R-:W-:Y:S01]  /*0f10*/  SHF.R.U32.HI R99, RZ, 0x1f, R52 ;  /* 0x0000001fff637819 */ /* 0x000fe20000011634 */
[----:B------:R-:W-:Y:S01]  /*0f20*/  IMAD.HI R168, R75, -0x77777777, R74 ;  /* 0x888888894ba87827 */ /* 0x000fe200078e024a */
[----:B------:R-:W-:Y:S02]  /*0f30*/  SHF.R.U32.HI R95, RZ, 0x1f, R62 ;  /* 0x0000001fff5f7819 */ /* 0x000fe4000001163e */
[----:B------:R-:W-:Y:S01]  /*0f40*/  LEA.HI.SX32 R137, R164, R137, 0x1c ;  /* 0x00000089a4897211 */ /* 0x000fe200078fe2ff */
[----:B------:R-:W-:Y:S01]  /*0f50*/  IMAD.HI R167, R73, -0x77777777, R72 ;  /* 0x8888888949a77827 */ /* 0x000fe200078e0248 */
[----:B------:R-:W-:-:S02]  /*0f60*/  LEA.HI.SX32 R8, R86, R131, 0x1b ;  /* 0x0000008356087211 */ /* 0x000fc400078fdaff */
[----:B------:R-:W-:Y:S01]  /*0f70*/  LEA.HI.SX32 R10, R10, R133, 0x1b ;  /* 0x000000850a0a7211 */ /* 0x000fe200078fdaff */
[----:B------:R-:W-:Y:S01]  /*0f80*/  IMAD.HI R109, R51, -0x49f49f49, R50 ;  /* 0xb60b60b7336d7827 */ /* 0x000fe200078e0232 */
[----:B------:R-:W-:Y:S02]  /*0f90*/  SHF.R.U32.HI R139, RZ, 0x1f, R162 ;  /* 0x0000001fff8b7819 */ /* 0x000fe400000116a2 */
[----:B------:R-:W-:Y:S01]  /*0fa0*/  LEA.HI.SX32 R147, R132, R147, 0x1a ;  /* 0x0000009384937211 */ /* 0x000fe200078fd2ff */
[----:B------:R-:W-:Y:S01]  /*0fb0*/  IMAD.HI R159, R37, -0x77777777, R36 ;  /* 0x88888889259f7827 */ /* 0x000fe200078e0224 */
[----:B------:R-:W-:Y:S02]  /*0fc0*/  IADD3 R65, R83, 0x4, RZ ;  /* 0x0000000453417810 */ /* 0x000fe40007ffe0ff */
[----:B------:R-:W-:Y:S01]  /*0fd0*/  MOV R64, RZ ;  /* 0x000000ff00407202 */ /* 0x000fe20000000f00 */
[----:B------:R-:W-:Y:S01]  /*0fe0*/  IMAD.HI R128, R13, -0x49f49f49, R12 ;  /* 0xb60b60b70d807827 */ /* 0x000fe200078e020c */
[----:B------:R-:W-:-:S02]  /*0ff0*/  IADD3 R12, R83, 0x1030, RZ ;  /* 0x00001030530c7810 */ /* 0x000fc40007ffe0ff */
[----:B------:R-:W-:Y:S01]  /*1000*/  SHF.R.U32.HI R131, RZ, 0x1f, R172 ;  /* 0x0000001fff837819 */ /* 0x000fe200000116ac */
[----:B------:R-:W-:Y:S01]  /*1010*/  IMAD.HI R175, R81, -0x77777777, R80 ;  /* 0x8888888951af7827 */ /* 0x000fe200078e0250 */
[----:B------:R-:W-:Y:S02]  /*1020*/  SHF.R.U32.HI R133, RZ, 0x1f, R168 ;  /* 0x0000001fff857819 */ /* 0x000fe400000116a8 */
[----:B------:R-:W-:Y:S01]  /*1030*/  SHF.R.U32.HI R132, RZ, 0x1f, R109 ;  /* 0x0000001fff847819 */ /* 0x000fe2000001166d */
[----:B------:R-:W-:Y:S01]  /*1040*/  IMAD.HI R84, R101, -0x49f49f49, R100 ;  /* 0xb60b60b765547827 */ /* 0x000fe200078e0264 */
[----:B------:R-:W-:Y:S02]  /*1050*/  IADD3 R71, R83, 0x1c, RZ ;  /* 0x0000001c53477810 */ /* 0x000fe40007ffe0ff */
[----:B------:R-:W-:Y:S01]  /*1060*/  SHF.R.U32.HI R135, RZ, 0x1f, R14 ;  /* 0x0000001fff877819 */ /* 0x000fe2000001160e */
[----:B------:R-:W-:Y:S01]  /*1070*/  IMAD.HI R124, R21, -0x49f49f49, R20 ;  /* 0xb60b60b7157c7827 */ /* 0x000fe200078e0214 */
[----:B------:R-:W-:-:S02]  /*1080*/  LEA.HI.SX32 R52, R52, R99, 0x1b ;  /* 0x0000006334347211 */ /* 0x000fc400078fdaff */
[----:B------:R-:W-:Y:S01]  /*1090*/  LEA.HI.SX32 R62, R62, R95, 0x1b ;  /* 0x0000005f3e3e7211 */ /* 0x000fe200078fdaff */
[----:B------:R-:W-:Y:S01]  /*10a0*/  IMAD.HI R80, R103, -0x49f49f49, R102 ;  /* 0xb60b60b767507827 */ /* 0x000fe200078e0266 */
[----:B------:R-:W-:Y:S02]  /*10b0*/  LEA.HI.SX32 R139, R162, R139, 0x1c ;  /* 0x0000008ba28b7211 */ /* 0x000fe400078fe2ff */
[----:B------:R-:W-:Y:S01]  /*10c0*/  SHF.R.U32.HI R95, RZ, 0x1f, R94 ;  /* 0x0000001fff5f7819 */ /* 0x000fe2000001165e */
[----:B------:R-:W-:Y:S01]  /*10d0*/  IMAD.HI R100, R91, -0x49f49f49, R90 ;  /* 0xb60b60b75b647827 */ /* 0x000fe200078e025a */
[----:B------:R-:W-:Y:S02]  /*10e0*/  SHF.R.U32.HI R90, RZ, 0x1f, R167 ;  /* 0x0000001fff5a7819 */ /* 0x000fe400000116a7 */
[----:B------:R-:W-:Y:S01]  /*10f0*/  SHF.R.U32.HI R99, RZ, 0x1f, R96 ;  /* 0x0000001fff637819 */ /* 0x000fe20000011660 */
[----:B------:R-:W-:Y:S01]  /*1100*/  IMAD.HI R20, R141, 0x38e38e39, RZ ;  /* 0x38e38e398d147827 */ /* 0x000fe200078e02ff */
[----:B------:R-:W-:-:S02]  /*1110*/  SHF.R.U32.HI R141, RZ, 0x1f, R24 ;  /* 0x0000001fff8d7819 */ /* 0x000fc40000011618 */
[----:B------:R-:W-:Y:S01]  /*1120*/  LEA.HI.SX32 R131, R172, R131, 0x1c ;  /* 0x00000083ac837211 */ /* 0x000fe200078fe2ff */
[----:B------:R-:W-:Y:S01]  /*1130*/  IMAD.HI R165, R69, -0x77777777, R68 ;  /* 0x8888888945a57827 */ /* 0x000fe200078e0244 */
[----:B------:R-:W-:Y:S02]  /*1140*/  LEA.HI.SX32 R24, R24, R141, 0x1b ;  /* 0x0000008d18187211 */ /* 0x000fe400078fdaff */
[----:B------:R-:W-:Y:S01]  /*1150*/  LEA.HI.SX32 R133, R168, R133, 0x1c ;  /* 0x00000085a8857211 */ /* 0x000fe200078fe2ff */
[----:B------:R-:W-:Y:S01]  /*1160*/  IMAD.HI R160, R61, -0x77777777, R60 ;  /* 0x888888893da07827 */ /* 0x000fe200078e023c */
[----:B------:R-:W-:Y:S02]  /*1170*/  LEA.HI.SX32 R167, R167, R90, 0x1c ;  /* 0x0000005aa7a77211 */ /* 0x000fe400078fe2ff */
[----:B------:R-:W-:Y:S01]  /*1180*/  SHF.R.U32.HI R90, RZ, 0x1f, R165 ;  /* 0x0000001fff5a7819 */ /* 0x000fe200000116a5 */
[----:B------:R-:W-:Y:S01]  /*1190*/  IMAD.HI R102, R93, -0x49f49f49, R92 ;  /* 0xb60b60b75d667827 */ /* 0x000fe200078e025c */
[----:B------:R-:W-:-:S02]  /*11a0*/  SHF.R.U32.HI R92, RZ, 0x1f, R159 ;  /* 0x0000001fff5c7819 */ /* 0x000fc4000001169f */
[----:B------:R-:W-:Y:S01]  /*11b0*/  SHF.R.U32.HI R141, RZ, 0x1f, R160 ;  /* 0x0000001fff8d7819 */ /* 0x000fe200000116a0 */
[----:B------:R-:W-:Y:S01]  /*11c0*/  IMAD.HI R12, R12, 0x38e38e39, RZ ;  /* 0x38e38e390c0c7827 */ /* 0x000fe200078e02ff */
[----:B------:R-:W-:Y:S02]  /*11d0*/  LEA.HI.SX32 R159, R159, R92, 0x1c ;  /* 0x0000005c9f9f7211 */ /* 0x000fe400078fe2ff */
[----:B------:R-:W-:Y:S01]  /*11e0*/  MOV R28, RZ ;  /* 0x000000ff001c7202 */ /* 0x000fe20000000f00 */
[----:B------:R-:W-:Y:S01]  /*11f0*/  IMAD.HI R146, R149, -0x49f49f49, R148 ;  /* 0xb60b60b795927827 */ /* 0x000fe200078e0294 */
[----:B------:R-:W-:Y:S02]  /*1200*/  SHF.R.U32.HI R148, RZ, 0x1f, R153 ;  /* 0x0000001fff947819 */ /* 0x000fe40000011699 */
[----:B------:R-:W-:Y:S01]  /*1210*/  LEA.HI.SX32 R14, R14, R135, 0x1b ;  /* 0x000000870e0e7211 */ /* 0x000fe200078fdaff */
[----:B------:R-:W-:Y:S01]  /*1220*/  IMAD R67, R137, -0x1e, R67 ;  /* 0xffffffe289437824 */ /* 0x000fe200078e0243 */
[----:B------:R-:W-:Y:S01]  /*1230*/  LEA.HI.SX32 R137, R109, R132, 0x1a ;  /* 0x000000846d897211 */ /* 0x000fe200078fd2ff */
[----:B------:R-:W-:Y:S01]  /*1240*/  IMAD.HI R163, R65, -0x77777777, R64 ;  /* 0x8888888941a37827 */ /* 0x000fe200078e0240 */
[----:B------:R-:W-:-:S02]  /*1250*/  SHF.R.U32.HI R109, RZ, 0x1f, R112 ;  /* 0x0000001fff6d7819 */ /* 0x000fc40000011670 */
[----:B------:R-:W-:Y:S01]  /*1260*/  IADD3 R66, R83, 0xf50, RZ ;  /* 0x00000f5053427810 */ /* 0x000fe20007ffe0ff */
[----:B------:R-:W-:Y:S01]  /*1270*/  IMAD.HI R114, R43, -0x49f49f49, R42 ;  /* 0xb60b60b72b727827 */ /* 0x000fe200078e022a */
[----:B------:R-:W-:Y:S02]  /*1280*/  SHF.R.U32.HI R135, RZ, 0x1f, R12 ;  /* 0x0000001fff877819 */ /* 0x000fe4000001160c */
[----:B------:R-:W-:Y:S01]  /*1290*/  LEA.HI.SX32 R94, R94, R95, 0x19 ;  /* 0x0000005f5e5e7211 */ /* 0x000fe200078fcaff */
[----:B------:R-:W-:Y:S01]  /*12a0*/  IMAD.HI R166, R71, -0x77777777, R70 ;  /* 0x8888888947a67827 */ /* 0x000fe200078e0246 */
[----:B------:R-:W-:Y:S02]  /*12b0*/  LEA.HI.SX32 R96, R96, R99, 0x19 ;  /* 0x0000006360607211 */ /* 0x000fe400078fcaff */
[----:B------:R-:W-:Y:S01]  /*12c0*/  SHF.R.U32.HI R132, RZ, 0x1f, R111 ;  /* 0x0000001fff847819 */ /* 0x000fe2000001166f */
[----:B------:R-:W-:Y:S01]  /*12d0*/  IMAD R63, R139, -0x1e, R63 ;  /* 0xffffffe28b3f7824 */ /* 0x000fe200078e023f */
[----:B------:R-:W-:Y:S01]  /*12e0*/  LEA.HI.SX32 R95, R153, R148, 0x19 ;  /* 0x00000094995f7211 */ /* 0x000fe200078fcaff */
[----:B------:R-:W-:Y:S01]  /*12f0*/  IMAD R79, R131, -0x1e, R79 ;  /* 0xffffffe2834f7824 */ /* 0x000fe200078e024f */
[----:B------:R-:W-:Y:S01]  /*1300*/  SHF.R.U32.HI R99, RZ, 0x1f, R98 ;  /* 0x0000001fff637819 */ /* 0x000fe20000011662 */
[----:B------:R-:W-:Y:S01]  /*1310*/  IMAD R75, R133, -0x1e, R75 ;  /* 0xffffffe2854b7824 */ /* 0x000fe200078e024b */
[----:B------:R-:W-:Y:S01]  /*1320*/  LEA.HI.SX32 R165, R165, R90, 0x1c ;  /* 0x0000005aa5a57211 */ /* 0x000fe200078fe2ff */
[----:B------:R-:W-:Y:S01]  /*1330*/  IMAD.HI R119, R31, -0x49f49f49, R30 ;  /* 0xb60b60b71f777827 */ /* 0x000fe200078e021e */
[----:B------:R-:W-:-:S02]  /*1340*/  LEA.HI.SX32 R141, R160, R141, 0x1c ;  /* 0x0000008da08d7211 */ /* 0x000fc400078fe2ff */
[----:B------:R-:W-:Y:S01]  /*1350*/  SHF.R.U32.HI R148, RZ, 0x1f, R151 ;  /* 0x0000001fff947819 */ /* 0x000fe20000011697 */
[----:B------:R-:W-:Y:S01]  /*1360*/  IMAD R131, R159, -0x1e, R37 ;  /* 0xffffffe29f837824 */ /* 0x000fe200078e0225 */
[----:B------:R-:W-:Y:S01]  /*1370*/  LEA.HI.SX32 R139, R112, R109, 0x1a ;  /* 0x0000006d708b7211 */ /* 0x000fe200078fd2ff */
[----:B------:R-:W-:Y:S01]  /*1380*/  IMAD.HI R120, R29, -0x49f49f49, R28 ;  /* 0xb60b60b71d787827 */ /* 0x000fe200078e021c */
[----:B------:R-:W-:Y:S02]  /*1390*/  SHF.R.U32.HI R90, RZ, 0x1f, R163 ;  /* 0x0000001fff5a7819 */ /* 0x000fe400000116a3 */
[----:B------:R-:W-:Y:S01]  /*13a0*/  SHF.R.U32.HI R112, RZ, 0x1f, R115 ;  /* 0x0000001fff707819 */ /* 0x000fe20000011673 */
[----:B------:R-:W-:Y:S01]  /*13b0*/  IMAD.HI R68, R66, 0x38e38e39, RZ ;  /* 0x38e38e3942447827 */ /* 0x000fe200078e02ff */
        /* <DEDUP_REMOVED lines=8> */
[----:B------:R-:W-:Y:S01]  /*1440*/  IMAD.HI R22, R117, 0x38e38e39, RZ ;  /* 0x38e38e3975167827 */ /* 0x000fe200078e02ff */
[----:B------:R-:W-:Y:S02]  /*1450*/  IADD3 R66, R83, 0xd90, RZ ;  /* 0x00000d9053427810 */ /* 0x000fe40007ffe0ff */
[----:B------:R-:W-:Y:S01]  /*1460*/  SHF.R.U32.HI R135, RZ, 0x1f, R166 ;  /* 0x0000001fff877819 */ /* 0x000fe200000116a6 */
[----:B------:R-:W-:Y:S01]  /*1470*/  IMAD R110, R177, -0x90, R110 ;  /* 0xffffff70b16e7824 */ /* 0x000fe200078e026e */
[----:B------:R-:W-:Y:S01]  /*1480*/  LEA.HI.SX32 R98, R98, R99, 0x19 ;  /* 0x0000006362627211 */ /* 0x000fe200078fcaff */
[----:B------:R-:W-:Y:S01]  /*1490*/  IMAD R61, R141, -0x1e, R61 ;  /* 0xffffffe28d3d7824 */ /* 0x000fe200078e023d */
[----:B------:R-:W-:Y:S01]  /*14a0*/  LEA.HI.SX32 R99, R151, R148, 0x19 ;  /* 0x0000009497637211 */ /* 0x000fe200078fcaff */
[----:B------:R-:W-:Y:S01]  /*14b0*/  IMAD.HI R134, R45, -0x49f49f49, R44 ;  /* 0xb60b60b72d867827 */ /* 0x000fe200078e022c */
[----:B------:R-:W-:-:S02]  /*14c0*/  LEA.HI.SX32 R163, R163, R90, 0x1c ;  /* 0x0000005aa3a37211 */ /* 0x000fc400078fe2ff */
[----:B------:R-:W-:Y:S01]  /*14d0*/  LEA.HI.SX32 R115, R115, R112, 0x1a ;  /* 0x0000007073737211 */ /* 0x000fe200078fd2ff */
[----:B------:R-:W-:Y:S01]  /*14e0*/  IMAD R53, R111, -0x5a, R53 ;  /* 0xffffffa66f357824 */ /* 0x000fe200078e0235 */
[----:B------:R-:W-:Y:S01]  /*14f0*/  LEA.HI.SX32 R151, R116, R133, 0x1a ;  /* 0x0000008574977211 */ /* 0x000fe200078fd2ff */
[----:B------:R-:W-:Y:S01]  /*1500*/  IMAD.HI R138, R41, -0x49f49f49, R40 ;  /* 0xb60b60b7298a7827 */ /* 0x000fe200078e0228 */
[----:B------:R-:W-:Y:S02]  /*1510*/  IADD3 R77, R83, 0x18, RZ ;  /* 0x00000018534d7810 */ /* 0x000fe40007ffe0ff */
[----:B------:R-:W-:Y:S01]  /*1520*/  SHF.R.U32.HI R90, RZ, 0x1f, R161 ;  /* 0x0000001fff5a7819 */ /* 0x000fe200000116a1 */
[----:B------:R-:W-:Y:S01]  /*1530*/  IMAD.HI R44, R103, 0x38e38e39, RZ ;  /* 0x38e38e39672c7827 */ /* 0x000fe200078e02ff */
[----:B------:R-:W-:Y:S02]  /*1540*/  SHF.R.U32.HI R92, RZ, 0x1f, R155 ;  /* 0x0000001fff5c7819 */ /* 0x000fe4000001169b */
[----:B------:R-:W-:Y:S01]  /*1550*/  LEA.HI.SX32 R141, R114, R109, 0x1a ;  /* 0x0000006d728d7211 */ /* 0x000fe200078fd2ff */
[----:B------:R-:W-:Y:S01]  /*1560*/  IMAD.HI R66, R66, 0x38e38e39, RZ ;  /* 0x38e38e3942427827 */ /* 0x000fe200078e02ff */
[----:B------:R-:W-:-:S02]  /*1570*/  LEA.HI.SX32 R133, R118, R37, 0x1a ;  /* 0x0000002576857211 */ /* 0x000fc400078fd2ff */
[----:B------:R-:W-:Y:S01]  /*1580*/  SHF.R.U32.HI R112, RZ, 0x1f, R119 ;  /* 0x0000001fff707819 */ /* 0x000fe20000011677 */
[----:B------:R-:W-:Y:S01]  /*1590*/  IMAD R111, R85, 0x9000, R110 ;  /* 0x00009000556f7824 */ /* 0x000fe200078e026e */
[----:B------:R-:W-:Y:S01]  /*15a0*/  LEA.HI.SX32 R135, R166, R135, 0x1c ;  /* 0x00000087a6877211 */ /* 0x000fe200078fe2ff */
[----:B------:R-:W-:Y:S01]  /*15b0*/  IMAD.HI R28, R105, 0x38e38e39, RZ ;  /* 0x38e38e39691c7827 */ /* 0x000fe200078e02ff */
[----:B------:R-:W-:Y:S02]  /*15c0*/  SHF.R.U32.HI R37, RZ, 0x1f, R120 ;  /* 0x0000001fff257819 */ /* 0x000fe40000011678 */
[----:B------:R-:W-:Y:S01]  /*15d0*/  SHF.R.U32.HI R114, RZ, 0x1f, R121 ;  /* 0x0000001fff727819 */ /* 0x000fe20000011679 */
[----:B------:R-:W-:Y:S01]  /*15e0*/  IMAD.HI R171, R77, -0x77777777, R76 ;  /* 0x888888894dab7827 */ /* 0x000fe200078e024c */
[----:B------:R-:W-:Y:S02]  /*15f0*/  SHF.R.U32.HI R89, RZ, 0x1f, R70 ;  /* 0x0000001fff597819 */ /* 0x000fe40000011646 */
[----:B------:R-:W-:Y:S01]  /*1600*/  IADD3 R40, R83, 0xcb0, RZ ;  /* 0x00000cb053287810 */ /* 0x000fe20007ffe0ff */
[----:B------:R-:W-:Y:S01]  /*1610*/  IMAD R71, R135, -0x1e, R71 ;  /* 0xffffffe287477824 */ /* 0x000fe200078e0247 */
[----:B------:R-:W-:Y:S01]  /*1620*/  SHF.R.U32.HI R117, RZ, 0x1f, R22 ;  /* 0x0000001fff757819 */ /* 0x000fe20000011616 */
[----:B------:R-:W-:Y:S01]  /*1630*/  IMAD R110, R32, 0x480, R111 ;  /* 0x00000480206e7824 */ /* 0x000fe200078e026f */
[----:B------:R-:W-:Y:S01]  /*1640*/  LEA.HI.SX32 R161, R161, R90, 0x1c ;  /* 0x0000005aa1a17211 */ /* 0x000fe200078fe2ff */
[----:B------:R-:W-:Y:S01]  /*1650*/  IMAD R32, R87, -0x90, R3 ;  /* 0xffffff7057207824 */ /* 0x000fe200078e0203 */
[----:B------:R-:W-:Y:S01]  /*1660*/  LEA.HI.SX32 R92, R155, R92, 0x19 ;  /* 0x0000005c9b5c7211 */ /* 0x000fe200078fcaff */
[----:B------:R-:W-:Y:S01]  /*1670*/  IMAD.HI R40, R40, 0x38e38e39, RZ ;  /* 0x38e38e3928287827 */ /* 0x000fe200078e02ff */
[----:B------:R-:W-:-:S02]  /*1680*/  LEA.HI.SX32 R153, R119, R112, 0x1a ;  /* 0x0000007077997211 */ /* 0x000fc400078fd2ff */
[----:B------:R-:W-:Y:S01]  /*1690*/  IADD3 R74, R83, 0x1180, RZ ;  /* 0x00001180534a7810 */ /* 0x000fe20007ffe0ff */
[----:B------:R-:W-:Y:S01]  /*16a0*/  IMAD.HI R60, R93, 0x38e38e39, RZ ;  /* 0x38e38e395d3c7827 */ /* 0x000fe200078e02ff */
[----:B------:R-:W-:Y:S02]  /*16b0*/  SHF.R.U32.HI R90, RZ, 0x1f, R157 ;  /* 0x0000001fff5a7819 */ /* 0x000fe4000001169d */
[----:B------:R-:W-:Y:S01]  /*16c0*/  LEA.HI.SX32 R119, R120, R37, 0x1a ;  /* 0x0000002578777211 */ /* 0x000fe200078fd2ff */
[----:B------:R-:W-:Y:S01]  /*16d0*/  IMAD.HI R72, R91, 0x38e38e39, RZ ;  /* 0x38e38e395b487827 */ /* 0x000fe200078e02ff */
[----:B------:R-:W-:Y:S02]  /*16e0*/  LEA.HI.SX32 R155, R121, R114, 0x1a ;  /* 0x00000072799b7211 */ /* 0x000fe400078fd2ff */
[----:B------:R-:W-:Y:S01]  /*16f0*/  LEA.HI.SX32 R70, R70, R89, 0x1b ;  /* 0x0000005946467211 */ /* 0x000fe200078fdaff */
[----:B------:R-:W-:Y:S01]  /*1700*/  IMAD.HI R76, R74, 0x38e38e39, RZ ;  /* 0x38e38e394a4c7827 */ /* 0x000fe200078e02ff */
[----:B------:R-:W-:-:S02]  /*1710*/  SHF.R.U32.HI R109, RZ, 0x1f, R122 ;  /* 0x0000001fff6d7819 */ /* 0x000fc4000001167a */
[----:B------:R-:W-:Y:S01]  /*1720*/  SHF.R.U32.HI R114, RZ, 0x1f, R123 ;  /* 0x0000001fff727819 */ /* 0x000fe2000001167b */
[----:B------:R-:W-:Y:S01]  /*1730*/  IMAD R29, R119, -0x5a, R29 ;  /* 0xffffffa6771d7824 */ /* 0x000fe200078e021d */
[----:B------:R-:W-:Y:S01]  /*1740*/  LEA.HI.SX32 R22, R22, R117, 0x1b ;  /* 0x0000007516167211 */ /* 0x000fe200078fdaff */
[----:B------:R-:W-:Y:S01]  /*1750*/  IMAD R119, R85, 0x9000, R32 ;  /* 0x0000900055777824 */ /* 0x000fe200078e0220 */
[----:B------:R-:W-:Y:S01]  /*1760*/  SHF.R.U32.HI R103, RZ, 0x1f, R44 ;  /* 0x0000001fff677819 */ /* 0x000fe2000001162c */
[----:B------:R-:W-:Y:S01]  /*1770*/  IMAD.HI R136, R57, -0x49f49f49, R56 ;  /* 0xb60b60b739887827 */ /* 0x000fe200078e0238 */
[----:B------:R-:W-:Y:S01]  /*1780*/  SHF.R.U32.HI R89, RZ, 0x1f, R66 ;  /* 0x0000001fff597819 */ /* 0x000fe20000011642 */
[----:B------:R-:W-:Y:S01]  /*1790*/  HFMA2.MMA R32, -RZ, RZ, 0, 0 ;  /* 0x00000000ff207435 */ /* 0x000fe200000001ff */
[----:B------:R-:W-:Y:S01]  /*17a0*/  SHF.R.U32.HI R37, RZ, 0x1f, R124 ;  /* 0x0000001fff257819 */ /* 0x000fe2000001167c */
[--C-:B------:R-:W-:Y:S01]  /*17b0*/  IMAD R116, R8, 0x480, R119.reuse ;  /* 0x0000048008747824 */ /* 0x100fe200078e0277 */
[----:B------:R-:W-:Y:S01]  /*17c0*/  SHF.R.U32.HI R135, RZ, 0x1f, R126 ;  /* 0x0000001fff877819 */ /* 0x000fe2000001167e */
[----:B------:R-:W-:Y:S01]  /*17d0*/  HFMA2.MMA R8, -RZ, RZ, 0, 6.67572021484375e-06 ;  /* 0x00000070ff087435 */ /* 0x000fe200000001ff */
[----:B------:R-:W-:Y:S01]  /*17e0*/  SHF.R.U32.HI R105, RZ, 0x1f, R28 ;  /* 0x0000001fff697819 */ /* 0x000fe2000001161c */
[--C-:B------:R-:W-:Y:S01]  /*17f0*/  IMAD R118, R10, 0x480, R119.reuse ;  /* 0x000004800a767824 */ /* 0x100fe200078e0277 */
[----:B------:R-:W-:Y:S01]  /*1800*/  IADD3 R64, R83, 0xb60, RZ ;  /* 0x00000b6053407810 */ /* 0x000fe20007ffe0ff */
[--C-:B------:R-:W-:Y:S01]  /*1810*/  IMAD R87, R87, 0x480, R119.reuse ;  /* 0x0000048057577824 */ /* 0x100fe200078e0277 */
[----:B------:R-:W-:Y:S01]  /*1820*/  SHF.R.U32.HI R117, RZ, 0x1f, R170 ;  /* 0x0000001fff757819 */ /* 0x000fe200000116aa */
[----:B------:R-:W-:Y:S01]  /*1830*/  IMAD R6, R6, 0x480, R119 ;  /* 0x0000048006067824 */ /* 0x000fe200078e0277 */
[----:B------:R-:W-:Y:S01]  /*1840*/  LEA.HI.SX32 R90, R157, R90, 0x19 ;  /* 0x0000005a9d5a7211 */ /* 0x000fe200078fcaff */
[----:B------:R-:W-:Y:S01]  /*1850*/  IMAD.HI R64, R64, 0x38e38e39, RZ ;  /* 0x38e38e3940407827 */ /* 0x000fe200078e02ff */
[----:B------:R-:W-:-:S02]  /*1860*/  SHF.R.U32.HI R86, RZ, 0x1f, R171 ;  /* 0x0000001fff567819 */ /* 0x000fc400000116ab */
[----:B------:R-:W-:Y:S01]  /*1870*/  LEA.HI.SX32 R121, R122, R109, 0x1a ;  /* 0x0000006d7a797211 */ /* 0x000fe200078fd2ff */
[----:B------:R-:W-:Y:S01]  /*1880*/  IMAD R119, R12, 0x480, R119 ;  /* 0x000004800c777824 */ /* 0x000fe200078e0277 */
[----:B------:R-:W-:Y:S01]  /*1890*/  LEA.HI.SX32 R157, R123, R114, 0x1a ;  /* 0x000000727b9d7211 */ /* 0x000fe200078fd2ff */
[----:B------:R-:W-:Y:S01]  /*18a0*/  IMAD.HI R56, R97, 0x38e38e39, RZ ;  /* 0x38e38e3961387827 */ /* 0x000fe200078e02ff */
[----:B------:R-:W-:Y:S02]  /*18b0*/  LEA.HI.SX32 R44, R44, R103, 0x1b ;  /* 0x000000672c2c7211 */ /* 0x000fe400078fdaff */
[----:B------:R-:W-:Y:S01]  /*18c0*/  LEA.HI.SX32 R74, R66, R89, 0x1b ;  /* 0x00000059424a7211 */ /* 0x000fe200078fdaff */
[----:B------:R-:W-:Y:S01]  /*18d0*/  IMAD.HI R30, R107, 0x38e38e39, RZ ;  /* 0x38e38e396b1e7827 */ /* 0x000fe200078e02ff */
[----:B------:R-:W-:Y:S02]  /*18e0*/  LEA.HI.SX32 R109, R124, R37, 0x1a ;  /* 0x000000257c6d7211 */ /* 0x000fe400078fd2ff */
[----:B------:R-:W-:Y:S01]  /*18f0*/  LEA.HI.SX32 R135, R126, R135, 0x1a ;  /* 0x000000877e877211 */ /* 0x000fe200078fd2ff */
[----:B------:R-:W-:Y:S01]  /*1900*/  IMAD.HI R36, R149, 0x38e38e39, RZ ;  /* 0x38e38e3995247827 */ /* 0x000fe200078e02ff */
[----:B------:R-:W-:-:S02]  /*1910*/  SHF.R.U32.HI R114, RZ, 0x1f, R127 ;  /* 0x0000001fff727819 */ /* 0x000fc4000001167f */
[----:B------:R-:W-:Y:S01]  /*1920*/  LEA.HI.SX32 R28, R28, R105, 0x1b ;  /* 0x000000691c1c7211 */ /* 0x000fe200078fdaff */
[----:B------:R-:W-:Y:S01]  /*1930*/  IMAD R17, R135, -0x5a, R17 ;  /* 0xffffffa687117824 */ /* 0x000fe200078e0211 */
[----:B------:R-:W-:Y:S01]  /*1940*/  SHF.R.U32.HI R89, RZ, 0x1f, R174 ;  /* 0x0000001fff597819 */ /* 0x000fe200000116ae */
[----:B------:R-:W-:Y:S01]  /*1950*/  IMAD R73, R167, -0x1e, R73 ;  /* 0xffffffe2a7497824 */ /* 0x000fe200078e0249 */
[----:B------:R-:W-:Y:S01]  /*1960*/  LEA.HI.SX32 R117, R170, R117, 0x1c ;  /* 0x00000075aa757211 */ /* 0x000fe200078fe2ff */
[----:B------:R-:W-:Y:S01]  /*1970*/  IMAD R142, R145, -0x90, R142 ;  /* 0xffffff70918e7824 */ /* 0x000fe200078e028e */
[----:B------:R-:W-:Y:S01]  /*1980*/  SHF.R.U32.HI R103, RZ, 0x1f, R100 ;  /* 0x0000001fff677819 */ /* 0x000fe20000011664 */
[----:B------:R-:W-:Y:S01]  /*1990*/  IMAD R65, R163, -0x1e, R65 ;  /* 0xffffffe2a3417824 */ /* 0x000fe200078e0241 */
[----:B------:R-:W-:Y:S01]  /*19a0*/  SHF.R.U32.HI R37, RZ, 0x1f, R128 ;  /* 0x0000001fff257819 */ /* 0x000fe20000011680 */
[----:B------:R-:W-:Y:S01]  /*19b0*/  IMAD R135, R117, -0x1e, R7 ;  /* 0xffffffe275877824 */ /* 0x000fe200078e0207 */
[----:B------:R-:W-:Y:S01]  /*19c0*/  SHF.R.U32.HI R105, RZ, 0x1f, R40 ;  /* 0x0000001fff697819 */ /* 0x000fe20000011628 */
[----:B------:R-:W-:Y:S01]  /*19d0*/  IMAD R69, R165, -0x1e, R69 ;  /* 0xffffffe2a5457824 */ /* 0x000fe200078e0245 */
[----:B------:R-:W-:Y:S01]  /*19e0*/  SHF.R.U32.HI R93, RZ, 0x1f, R60 ;  /* 0x0000001fff5d7819 */ /* 0x000fe2000001163c */
[----:B------:R-:W-:Y:S01]  /*19f0*/  IMAD R59, R161, -0x1e, R59 ;  /* 0xffffffe2a13b7824 */ /* 0x000fe200078e023b */
[----:B------:R-:W-:Y:S01]  /*1a00*/  LEA.HI.SX32 R171, R171, R86, 0x1c ;  /* 0x00000056abab7211 */ /* 0x000fe200078fe2ff */
[----:B------:R-:W-:Y:S01]  /*1a10*/  IMAD R25, R121, -0x5a, R25 ;  /* 0xffffffa679197824 */ /* 0x000fe200078e0219 */
[----:B------:R-:W-:Y:S01]  /*1a20*/  SHF.R.U32.HI R91, RZ, 0x1f, R72 ;  /* 0x0000001fff5b7819 */ /* 0x000fe20000011648 */
[----:B------:R-:W-:Y:S01]  /*1a30*/  IMAD R121, R85, 0x9000, R142 ;  /* 0x0000900055797824 */ /* 0x000fe200078e028e */
[----:B------:R-:W-:Y:S01]  /*1a40*/  LEA.HI.SX32 R159, R127, R114, 0x1a ;  /* 0x000000727f9f7211 */ /* 0x000fe200078fd2ff */
[----:B------:R-:W-:Y:S01]  /*1a50*/  IMAD R77, R171, -0x1e, R77 ;  /* 0xffffffe2ab4d7824 */ /* 0x000fe200078e024d */
[----:B------:R-:W-:Y:S01]  /*1a60*/  LEA.HI.SX32 R66, R174, R89, 0x1d ;  /* 0x00000059ae427211 */ /* 0x000fe200078feaff */
[----:B------:R-:W-:Y:S01]  /*1a70*/  IMAD R39, R115, -0x5a, R39 ;  /* 0xffffffa673277824 */ /* 0x000fe200078e0227 */
[----:B------:R-:W-:Y:S01]  /*1a80*/  LEA.HI.SX32 R100, R100, R103, 0x19 ;  /* 0x0000006764647211 */ /* 0x000fe200078fcaff */
[----:B------:R-:W-:Y:S01]  /*1a90*/  IMAD R115, R14, 0x480, R121 ;  /* 0x000004800e737824 */ /* 0x000fe200078e0279 */
[----:B------:R-:W-:Y:S01]  /*1aa0*/  LEA.HI.SX32 R127, R128, R37, 0x1a ;  /* 0x00000025807f7211 */ /* 0x000fe200078fd2ff */
[----:B------:R-:W-:Y:S01]  /*1ab0*/  IMAD R58, R181, -0x90, R58 ;  /* 0xffffff70b53a7824 */ /* 0x000fe200078e023a */
[----:B------:R-:W-:Y:S01]  /*1ac0*/  LEA.HI.SX32 R40, R40, R105, 0x1b ;  /* 0x0000006928287211 */ /* 0x000fe200078fdaff */
[----:B------:R-:W-:Y:S01]  /*1ad0*/  IMAD R54, R183, -0x90, R54 ;  /* 0xffffff70b7367824 */ /* 0x000fe200078e0236 */
[----:B------:R-:W-:Y:S01]  /*1ae0*/  IADD3 R50, R83, 0xd20, RZ ;  /* 0x00000d2053327810 */ /* 0x000fe20007ffe0ff */
[----:B------:R-:W-:Y:S01]  /*1af0*/  IMAD R13, R127, -0x5a, R13 ;  /* 0xffffffa67f0d7824 */ /* 0x000fe200078e020d */
[----:B------:R-:W-:Y:S01]  /*1b00*/  LEA.HI.SX32 R60, R60, R93, 0x1b ;  /* 0x0000005d3c3c7211 */ /* 0x000fe200078fdaff */
[----:B------:R-:W-:Y:S01]  /*1b10*/  IMAD R127, R85, -0x7, R5 ;  /* 0xfffffff9557f7824 */ /* 0x000fe200078e0205 */
[----:B------:R-:W-:Y:S01]  /*1b20*/  SHF.R.U32.HI R89, RZ, 0x1f, R80 ;  /* 0x0000001fff597819 */ /* 0x000fe20000011650 */
[----:B------:R-:W-:Y:S01]  /*1b30*/  IMAD.HI R50, R50, 0x38e38e39, RZ ;  /* 0x38e38e3932327827 */ /* 0x000fe200078e02ff */
[----:B------:R-:W-:-:S02]  /*1b40*/  SHF.R.U32.HI R103, RZ, 0x1f, R102 ;  /* 0x0000001fff677819 */ /* 0x000fc40000011666 */
[----:B------:R-:W-:Y:S01]  /*1b50*/  SHF.R.U32.HI R93, RZ, 0x1f, R64 ;  /* 0x0000001fff5d7819 */ /* 0x000fe20000011640 */
[----:B------:R-:W-:Y:S01]  /*1b60*/  IMAD R8, R127, R8, -0x1d ;  /* 0xffffffe37f087424 */ /* 0x000fe200078e0208 */
[----:B------:R-:W-:Y:S01]  /*1b70*/  SHF.R.U32.HI R105, RZ, 0x1f, R146 ;  /* 0x0000001fff697819 */ /* 0x000fe20000011692 */
[----:B------:R-:W-:Y:S01]  /*1b80*/  IMAD R108, R179, -0x90, R108 ;  /* 0xffffff70b36c7824 */ /* 0x000fe200078e026c */
[----:B------:R-:W-:Y:S01]  /*1b90*/  SHF.R.U32.HI R143, RZ, 0x1f, R20 ;  /* 0x0000001fff8f7819 */ /* 0x000fe20000011614 */
[----:B------:R-:W-:Y:S01]  /*1ba0*/  IMAD R51, R137, -0x5a, R51 ;  /* 0xffffffa689337824 */ /* 0x000fe200078e0233 */
[----:B------:R-:W-:Y:S01]  /*1bb0*/  LEA.HI.SX32 R72, R72, R91, 0x1b ;  /* 0x0000005b48487211 */ /* 0x000fe200078fdaff */
[----:B------:R-:W-:Y:S01]  /*1bc0*/  IMAD R21, R109, -0x5a, R21 ;  /* 0xffffffa66d157824 */ /* 0x000fe200078e0215 */
[----:B------:R-:W-:Y:S01]  /*1bd0*/  IADD3 R10, R79, -0x1, RZ ;  /* 0xffffffff4f0a7810 */ /* 0x000fe20007ffe0ff */
[--C-:B------:R-:W-:Y:S01]  /*1be0*/  IMAD R114, R16, 0x480, R121.reuse ;  /* 0x0000048010727824 */ /* 0x100fe200078e0279 */
[----:B------:R-:W-:Y:S01]  /*1bf0*/  SHF.R.U32.HI R91, RZ, 0x1f, R76 ;  /* 0x0000001fff5b7819 */ /* 0x000fe2000001164c */
[--C-:B------:R-:W-:Y:S01]  /*1c00*/  IMAD R2, R2, 0x480, R121.reuse ;  /* 0x0000048002027824 */ /* 0x100fe200078e0279 */
[----:B------:R-:W-:Y:S01]  /*1c10*/  LEA.HI.SX32 R80, R80, R89, 0x19 ;  /* 0x0000005950507211 */ /* 0x000fe200078fcaff */
[----:B------:R-:W-:Y:S01]  /*1c20*/  IMAD R4, R4, 0x480, R121 ;  /* 0x0000048004047824 */ /* 0x000fe200078e0279 */
[----:B------:R-:W-:Y:S01]  /*1c30*/  LEA.HI.SX32 R102, R102, R103, 0x19 ;  /* 0x0000006766667211 */ /* 0x000fe200078fcaff */
[----:B------:R-:W-:Y:S01]  /*1c40*/  IMAD R121, R85, 0x9000, R54 ;  /* 0x0000900055797824 */ /* 0x000fe200078e0236 */
[----:B------:R-:W-:Y:S01]  /*1c50*/  LEA.HI.SX32 R64, R64, R93, 0x1b ;  /* 0x0000005d40407211 */ /* 0x000fe200078fdaff */
[----:B------:R-:W-:Y:S01]  /*1c60*/  IMAD R33, R133, -0x5a, R33 ;  /* 0xffffffa685217824 */ /* 0x000fe200078e0221 */
[----:B------:R-:W-:Y:S01]  /*1c70*/  SHF.R.U32.HI R89, RZ, 0x1f, R82 ;  /* 0x0000001fff597819 */ /* 0x000fe20000011652 */
[----:B------:R-:W-:Y:S01]  /*1c80*/  IMAD R15, R159, -0x5a, R15 ;  /* 0xffffffa69f0f7824 */ /* 0x000fe200078e020f */
[----:B------:R-:W-:Y:S01]  /*1c90*/  LEA.HI.SX32 R103, R146, R105, 0x19 ;  /* 0x0000006992677211 */ /* 0x000fe200078fcaff */
[----:B------:R-:W-:Y:S01]  /*1ca0*/  IMAD R120, R40, 0x480, R121 ;  /* 0x0000048028787824 */ /* 0x000fe200078e0279 */
[----:B------:R-:W-:Y:S01]  /*1cb0*/  IADD3 R12, R135, -0x1, RZ ;  /* 0xffffffff870c7810 */ /* 0x000fe20007ffe0ff */
[----:B------:R-:W-:Y:S01]  /*1cc0*/  HFMA2.MMA R40, -RZ, RZ, 0, 0 ;  /* 0x00000000ff287435 */ /* 0x000fe200000001ff */
[----:B------:R-:W-:Y:S01]  /*1cd0*/  LEA.HI.SX32 R20, R20, R143, 0x1b ;  /* 0x0000008f14147211 */ /* 0x000fe200078fdaff */
[----:B------:R-:W-:Y:S01]  /*1ce0*/  IMAD R49, R147, -0x5a, R49 ;  /* 0xffffffa693317824 */ /* 0x000fe200078e0231 */
[----:B------:R-:W-:Y:S01]  /*1cf0*/  SHF.R.U32.HI R93, RZ, 0x1f, R68 ;  /* 0x0000001fff5d7819 */ /* 0x000fe20000011644 */
[----:B------:R-:W-:Y:S01]  /*1d00*/  HFMA2.MMA R16, -RZ, RZ, 0, 0 ;  /* 0x00000000ff107435 */ /* 0x000fe200000001ff */
[----:B------:R-:W-:Y:S01]  /*1d10*/  SHF.R.U32.HI R105, RZ, 0x1f, R104 ;  /* 0x0000001fff697819 */ /* 0x000fe20000011668 */
[----:B------:R-:W-:Y:S01]  /*1d20*/  IMAD R35, R151, -0x5a, R35 ;  /* 0xffffffa697237824 */ /* 0x000fe200078e0223 */
[----:B------:R-:W-:Y:S01]  /*1d30*/  ISETP.GT.U32.AND P4, PT, R10, 0x1b, PT ;  /* 0x0000001b0a00780c */ /* 0x000fe20003f84070 */
[----:B------:R-:W-:Y:S01]  /*1d40*/  IMAD R27, R155, -0x5a, R27 ;  /* 0xffffffa69b1b7824 */ /* 0x000fe200078e021b */
[----:B------:R-:W-:Y:S01]  /*1d50*/  LEA.HI.SX32 R76, R76, R91, 0x1b ;  /* 0x0000005b4c4c7211 */ /* 0x000fe200078fdaff */
[----:B------:R-:W-:Y:S01]  /*1d60*/  IMAD R55, R139, -0x5a, R55 ;  /* 0xffffffa68b377824 */ /* 0x000fe200078e0237 */
[----:B------:R-:W-:Y:S01]  /*1d70*/  SHF.R.U32.HI R143, RZ, 0x1f, R144 ;  /* 0x0000001fff8f7819 */ /* 0x000fe20000011690 */
[----:B------:R-:W-:Y:S01]  /*1d80*/  IMAD R5, R22, 0x480, R121 ;  /* 0x0000048016057824 */ /* 0x000fe200078e0279 */
[----:B------:R-:W-:Y:S01]  /*1d90*/  IADD3 R10, R77, -0x1, RZ ;  /* 0xffffffff4d0a7810 */ /* 0x000fe20007ffe0ff */
[----:B------:R-:W-:Y:S01]  /*1da0*/  IMAD.HI R32, R33, -0x77777777, R32 ;  /* 0x8888888921207827 */ /* 0x000fe200078e0220 */
[----:B------:R-:W-:-:S02]  /*1db0*/  SHF.R.U32.HI R91, RZ, 0x1f, R88 ;  /* 0x0000001fff5b7819 */ /* 0x000fc40000011658 */
[----:B------:R-:W-:Y:S01]  /*1dc0*/  LEA.HI.SX32 R82, R82, R89, 0x19 ;  /* 0x0000005952527211 */ /* 0x000fe200078fcaff */
[----:B------:R-:W-:Y:S01]  /*1dd0*/  IMAD R31, R153, -0x5a, R31 ;  /* 0xffffffa6991f7824 */ /* 0x000fe200078e021f */
[----:B------:R-:W-:Y:S01]  /*1de0*/  ISETP.GT.U32.AND P2, PT, R12, 0x1b, PT ;  /* 0x0000001b0c00780c */ /* 0x000fe20003f44070 */
[----:B------:R-:W-:Y:S01]  /*1df0*/  IMAD R23, R157, -0x5a, R23 ;  /* 0xffffffa69d177824 */ /* 0x000fe200078e0217 */
[----:B------:R-:W-:Y:S01]  /*1e00*/  SHF.R.U32.HI R97, RZ, 0x1f, R50 ;  /* 0x0000001fff617819 */ /* 0x000fe20000011632 */
[----:B------:R-:W-:Y:S01]  /*1e10*/  IMAD R43, R141, -0x5a, R43 ;  /* 0xffffffa68d2b7824 */ /* 0x000fe200078e022b */
[----:B------:R-:W-:Y:S01]  /*1e20*/  LEA.HI.SX32 R68, R68, R93, 0x1b ;  /* 0x0000005d44447211 */ /* 0x000fe200078fdaff */
[----:B------:R-:W-:Y:S01]  /*1e30*/  IMAD.HI R16, R17, -0x77777777, R16 ;  /* 0x8888888911107827 */ /* 0x000fe200078e0210 */
[----:B------:R-:W-:Y:S01]  /*1e40*/  SHF.R.U32.HI R89, RZ, 0x1f, R84 ;  /* 0x0000001fff597819 */ /* 0x000fe20000011654 */
[----:B------:R-:W-:Y:S01]  /*1e50*/  HFMA2.MMA R141, -RZ, RZ, 0, 0 ;  /* 0x00000000ff8d7435 */ /* 0x000fe200000001ff */
[----:B------:R-:W-:-:S02]  /*1e60*/  LEA.HI.SX32 R104, R104, R105, 0x19 ;  /* 0x0000006968687211 */ /* 0x000fc400078fcaff */
[----:B------:R-:W-:Y:S02]  /*1e70*/  IADD3 R12, R131, -0x1, RZ ;  /* 0xffffffff830c7810 */ /* 0x000fe40007ffe0ff */
[----:B------:R-:W-:Y:S02]  /*1e80*/  IADD3 R42, R83, 0x10a0, RZ ;  /* 0x000010a0532a7810 */ /* 0x000fe40007ffe0ff */
[----:B------:R-:W-:Y:S02]  /*1e90*/  SHF.R.U32.HI R93, RZ, 0x1f, R154 ;  /* 0x0000001fff5d7819 */ /* 0x000fe4000001169a */
[----:B------:R-:W-:Y:S01]  /*1ea0*/  LEA.HI.SX32 R105, R144, R143, 0x19 ;  /* 0x0000008f90697211 */ /* 0x000fe200078fcaff */
[----:B------:R-:W-:Y:S01]  /*1eb0*/  IMAD.HI R42, R42, 0x38e38e39, RZ ;  /* 0x38e38e392a2a7827 */ /* 0x000fe200078e02ff */
[----:B------:R-:W-:Y:S02]  /*1ec0*/  ISETP.GT.U32.AND P3, PT, R10, 0x1b, PT ;  /* 0x0000001b0a00780c */ /* 0x000fe40003f64070 */
[----:B------:R-:W-:-:S02]  /*1ed0*/  LEA.HI.SX32 R88, R88, R91, 0x19 ;  /* 0x0000005b58587211 */ /* 0x000fc400078fcaff */
[----:B------:R-:W-:Y:S02]  /*1ee0*/  SHF.R.U32.HI R143, RZ, 0x1f, R106 ;  /* 0x0000001fff8f7819 */ /* 0x000fe4000001166a */
[----:B------:R-:W-:Y:S02]  /*1ef0*/  SHF.R.U32.HI R112, RZ, 0x1f, R125 ;  /* 0x0000001fff707819 */ /* 0x000fe4000001167d */
[----:B------:R-:W-:Y:S02]  /*1f00*/  IADD3 R10, R75, -0x1, RZ ;  /* 0xffffffff4b0a7810 */ /* 0x000fe40007ffe0ff */
[----:B------:R-:W-:Y:S02]  /*1f10*/  SHF.R.U32.HI R149, RZ, 0x1f, R34 ;  /* 0x0000001fff957819 */ /* 0x000fe40000011622 */
[----:B------:R-:W-:Y:S02]  /*1f20*/  SHF.R.U32.HI R91, RZ, 0x1f, R156 ;  /* 0x0000001fff5b7819 */ /* 0x000fe4000001169c */
[----:B------:R-:W-:-:S02]  /*1f30*/  LEA.HI.SX32 R50, R50, R97, 0x1b ;  /* 0x0000006132327211 */ /* 0x000fc400078fdaff */
[----:B------:R-:W-:Y:S02]  /*1f40*/  LEA.HI.SX32 R84, R84, R89, 0x19 ;  /* 0x0000005954547211 */ /* 0x000fe400078fcaff */
[----:B------:R-:W-:Y:S02]  /*1f50*/  SHF.R.U32.HI R145, RZ, 0x1f, R136 ;  /* 0x0000001fff917819 */ /* 0x000fe40000011688 */
[----:B------:R-:W-:Y:S02]  /*1f60*/  IADD3 R77, R8, R77, RZ ;  /* 0x0000004d084d7210 */ /* 0x000fe40007ffe0ff */
[----:B------:R-:W-:Y:S02]  /*1f70*/  ISETP.GT.U32.AND P1, PT, R12, 0x1b, PT ;  /* 0x0000001b0c00780c */ /* 0x000fe40003f24070 */
[----:B------:R-:W-:Y:S01]  /*1f80*/  SHF.R.U32.HI R97, RZ, 0x1f, R56 ;  /* 0x0000001fff617819 */ /* 0x000fe20000011638 */
[----:B------:R-:W-:Y:S01]  /*1f90*/  IMAD R132, R84, 0x310, R77 ;  /* 0x0000031054847824 */ /* 0x000fe200078e024d */
[----:B------:R-:W-:Y:S01]  /*1fa0*/  LEA.HI.SX32 R93, R154, R93, 0x19 ;  /* 0x0000005d9a5d7211 */ /* 0x000fe200078fcaff */
[----:B------:R-:W-:Y:S01]  /*1fb0*/  HFMA2.MMA R77, -RZ, RZ, 0, 0 ;  /* 0x00000000ff4d7435 */ /* 0x000fe200000001ff */
[----:B------:R-:W-:-:S02]  /*1fc0*/  IADD3 R12, R8, R71, RZ ;  /* 0x00000047080c7210 */ /* 0x000fc40007ffe0ff */
[----:B------:R-:W-:Y:S02]  /*1fd0*/  SHF.R.U32.HI R107, RZ, 0x1f, R30 ;  /* 0x0000001fff6b7819 */ /* 0x000fe4000001161e */
[----:B------:R-:W-:Y:S01]  /*1fe0*/  SHF.R.U32.HI R89, RZ, 0x1f, R158 ;  /* 0x0000001fff597819 */ /* 0x000fe2000001169e */
[--C-:B------:R-:W-:Y:S01]  /*1ff0*/  IMAD R84, R93, 0x310, R12.reuse ;  /* 0x000003105d547824 */ /* 0x100fe200078e020c */
[----:B------:R-:W-:Y:S01]  /*2000*/  LEA.HI.SX32 R106, R106, R143, 0x19 ;  /* 0x0000008f6a6a7211 */ /* 0x000fe200078fcaff */
[----:B------:R-:W-:Y:S01]  /*2010*/  IMAD R94, R94, 0x310, R12 ;  /* 0x000003105e5e7824 */ /* 0x000fe200078e020c */
[----:B------:R-:W-:Y:S02]  /*2020*/  LEA.HI.SX32 R125, R125, R112, 0x1a ;  /* 0x000000707d7d7211 */ /* 0x000fe400078fd2ff */
[----:B------:R-:W-:Y:S02]  /*2030*/  ISETP.GT.U32.AND P0, PT, R10, 0x1b, PT ;  /* 0x0000001b0a00780c */ /* 0x000fe40003f04070 */
[----:B------:R-:W-:Y:S01]  /*2040*/  LEA.HI.SX32 R34, R34, R149, 0x1b ;  /* 0x0000009522227211 */ /* 0x000fe200078fdaff */
[----:B------:R-:W-:Y:S01]  /*2050*/  IMAD R19, R125, -0x5a, R19 ;  /* 0xffffffa67d137824 */ /* 0x000fe200078e0213 */
[----:B------:R-:W-:Y:S01]  /*2060*/  LEA.HI.SX32 R91, R156, R91, 0x19 ;  /* 0x0000005b9c5b7211 */ /* 0x000fe200078fcaff */
[----:B------:R-:W-:Y:S01]  /*2070*/  IMAD R125, R85, 0x9000, R58 ;  /* 0x00009000557d7824 */ /* 0x000fe200078e023a */
[----:B------:R-:W-:-:S02]  /*2080*/  SHF.R.U32.HI R143, RZ, 0x1f, R138 ;  /* 0x0000001fff8f7819 */ /* 0x000fc4000001168a */
[----:B------:R-:W-:Y:S01]  /*2090*/  SHF.R.U32.HI R112, RZ, 0x1f, R129 ;  /* 0x0000001fff707819 */ /* 0x000fe20000011681 */
[--C-:B------:R-:W-:Y:S01]  /*20a0*/  IMAD R58, R44, 0x480, R125.reuse ;  /* 0x000004802c3a7824 */ /* 0x100fe200078e027d */
[----:B------:R-:W-:Y:S01]  /*20b0*/  IADD3 R10, R8, R73, RZ ;  /* 0x00000049080a7210 */ /* 0x000fe20007ffe0ff */
[--C-:B------:R-:W-:Y:S01]  /*20c0*/  IMAD R122, R46, 0x480, R125.reuse ;  /* 0x000004802e7a7824 */ /* 0x100fe200078e027d */
[----:B------:R-:W-:Y:S01]  /*20d0*/  LEA.HI.SX32 R149, R136, R145, 0x1a ;  /* 0x0000009188957211 */ /* 0x000fe200078fd2ff */
[----:B------:R-:W-:Y:S01]  /*20e0*/  IMAD R124, R50, 0x480, R125 ;  /* 0x00000480327c7824 */ /* 0x000fe200078e027d */
[----:B------:R-:W-:Y:S01]  /*20f0*/  LEA.HI.SX32 R56, R56, R97, 0x1b ;  /* 0x0000006138387211 */ /* 0x000fe200078fdaff */
[----:B------:R-:W-:Y:S01]  /*2100*/  IMAD R91, R91, 0x310, R10 ;  /* 0x000003105b5b7824 */ /* 0x000fe200078e020a */
[----:B------:R-:W-:Y:S01]  /*2110*/  SHF.R.U32.HI R145, RZ, 0x1f, R134 ;  /* 0x0000001fff917819 */ /* 0x000fe20000011686 */
[----:B------:R-:W-:Y:S01]  /*2120*/  IMAD R37, R149, -0x5a, R57 ;  /* 0xffffffa695257824 */ /* 0x000fe200078e0239 */
[----:B------:R-:W-:Y:S01]  /*2130*/  SHF.R.U32.HI R161, RZ, 0x1f, R130 ;  /* 0x0000001fffa17819 */ /* 0x000fe20000011682 */
[----:B------:R-:W-:Y:S01]  /*2140*/  HFMA2.MMA R46, -RZ, RZ, 0, 0 ;  /* 0x00000000ff2e7435 */ /* 0x000fe200000001ff */
[----:B------:R-:W-:-:S02]  /*2150*/  IADD3 R79, R8, R79, RZ ;  /* 0x0000004f084f7210 */ /* 0x000fc40007ffe0ff */
[----:B------:R-:W-:Y:S02]  /*2160*/  LEA.HI.SX32 R30, R30, R107, 0x1b ;  /* 0x0000006b1e1e7211 */ /* 0x000fe400078fdaff */
[----:B------:R-:W-:Y:S02]  /*2170*/  LEA.HI.SX32 R89, R158, R89, 0x19 ;  /* 0x000000599e597211 */ /* 0x000fe400078fcaff */
[----:B------:R-:W-:Y:S01]  /*2180*/  SHF.R.U32.HI R97, RZ, 0x1f, R152 ;  /* 0x0000001fff617819 */ /* 0x000fe20000011698 */
[----:B------:R-:W-:Y:S01]  /*2190*/  IMAD R117, R30, 0x480, R121 ;  /* 0x000004801e757824 */ /* 0x000fe200078e0279 */
[----:B------:R-:W-:Y:S02]  /*21a0*/  IADD3 R75, R75, R8, RZ ;  /* 0x000000084b4b7210 */ /* 0x000fe40007ffe0ff */
[----:B------:R-:W-:Y:S02]  /*21b0*/  SHF.R.U32.HI R107, RZ, 0x1f, R42 ;  /* 0x0000001fff6b7819 */ /* 0x000fe4000001162a */
[----:B------:R-:W-:Y:S01]  /*21c0*/  LEA.HI.SX32 R143, R138, R143, 0x1a ;  /* 0x0000008f8a8f7211 */ /* 0x000fe200078fd2ff */
[----:B------:R-:W-:Y:S01]  /*21d0*/  IMAD R138, R92, 0x310, R10 ;  /* 0x000003105c8a7824 */ /* 0x000fe200078e020a */
[----:B------:R-:W-:Y:S01]  /*21e0*/  LEA.HI.SX32 R123, R129, R112, 0x1a ;  /* 0x00000070817b7211 */ /* 0x000fe200078fd2ff */
[----:B------:R-:W-:Y:S01]  /*21f0*/  IMAD R129, R0, -0x1e, R83 ;  /* 0xffffffe200817824 */ /* 0x000fe200078e0253 */
[----:B------:R-:W-:Y:S01]  /*2200*/  IADD3 R12, R8, R65, RZ ;  /* 0x00000041080c7210 */ /* 0x000fe20007ffe0ff */
[----:B------:R-:W-:Y:S01]  /*2210*/  IMAD R136, R90, 0x310, R75 ;  /* 0x000003105a887824 */ /* 0x000fe200078e024b */
[----:B------:R-:W-:Y:S01]  /*2220*/  SHF.R.U32.HI R78, RZ, 0x1f, R175 ;  /* 0x0000001fff4e7819 */ /* 0x000fe200000116af */
[----:B------:R-:W-:Y:S01]  /*2230*/  IMAD R11, R123, -0x5a, R11 ;  /* 0xffffffa67b0b7824 */ /* 0x000fe200078e020b */
[----:B------:R-:W-:Y:S01]  /*2240*/  SHF.R.U32.HI R101, RZ, 0x1f, R150 ;  /* 0x0000001fff657819 */ /* 0x000fe20000011696 */
[--C-:B------:R-:W-:Y:S01]  /*2250*/  IMAD R99, R99, 0x310, R12.reuse ;  /* 0x0000031063637824 */ /* 0x100fe200078e020c */
[----:B------:R-:W-:Y:S01]  /*2260*/  LEA.HI.SX32 R145, R134, R145, 0x1a ;  /* 0x0000009186917211 */ /* 0x000fe200078fd2ff */
[----:B------:R-:W-:Y:S01]  /*2270*/  IMAD R100, R100, 0x310, R12 ;  /* 0x0000031064647824 */ /* 0x000fe200078e020c */
[----:B------:R-:W-:Y:S01]  /*2280*/  LEA.HI.SX32 R161, R130, R161, 0x1a ;  /* 0x000000a182a17211 */ /* 0x000fe200078fd2ff */
[----:B------:R-:W-:Y:S01]  /*2290*/  IMAD R130, R82, 0x310, R79 ;  /* 0x0000031052827824 */ /* 0x000fe200078e024f */
[----:B------:R-:W-:Y:S01]  /*22a0*/  IADD3 R10, R8, R69, RZ ;  /* 0x00000045080a7210 */ /* 0x000fe20007ffe0ff */
[----:B------:R-:W-:Y:S01]  /*22b0*/  IMAD R82, R89, 0x310, R75 ;  /* 0x0000031059527824 */ /* 0x000fe200078e024b */
[----:B------:R-:W-:Y:S01]  /*22c0*/  SHF.R.U32.HI R185, RZ, 0x1f, R36 ;  /* 0x0000001fffb97819 */ /* 0x000fe20000011624 */
[----:B------:R-:W-:Y:S01]  /*22d0*/  IMAD R75, R127, 0x70, R129 ;  /* 0x000000707f4b7824 */ /* 0x000fe200078e0281 */
[----:B------:R-:W-:Y:S01]  /*22e0*/  LEA.HI.SX32 R97, R152, R97, 0x19 ;  /* 0x0000006198617211 */ /* 0x000fe200078fcaff */
[----:B------:R-:W-:Y:S01]  /*22f0*/  IMAD R123, R85, 0x9000, R7 ;  /* 0x00009000557b7824 */ /* 0x000fe200078e0207 */
[----:B------:R-:W-:Y:S01]  /*2300*/  SHF.R.U32.HI R134, RZ, 0x1f, R113 ;  /* 0x0000001fff867819 */ /* 0x000fe20000011671 */
[--C-:B------:R-:W-:Y:S01]  /*2310*/  IMAD R95, R95, 0x310, R10.reuse ;  /* 0x000003105f5f7824 */ /* 0x100fe200078e020a */
[----:B------:R-:W-:Y:S01]  /*2320*/  IADD3 R131, R8, R131, RZ ;  /* 0x0000008308837210 */ /* 0x000fe20007ffe0ff */
[----:B------:R-:W-:Y:S01]  /*2330*/  IMAD R96, R96, 0x310, R10 ;  /* 0x0000031060607824 */ /* 0x000fe200078e020a */
[----:B------:R-:W-:Y:S01]  /*2340*/  IADD3 R14, R8, R67, RZ ;  /* 0x00000043080e7210 */ /* 0x000fe20007ffe0ff */
[--C-:B------:R-:W-:Y:S01]  /*2350*/  IMAD R56, R56, 0x480, R123.reuse ;  /* 0x0000048038387824 */ /* 0x100fe200078e027b */
[----:B------:R-:W-:Y:S01]  /*2360*/  LEA.HI.SX32 R42, R42, R107, 0x1b ;  /* 0x0000006b2a2a7211 */ /* 0x000fe200078fdaff */
[----:B------:R-:W-:Y:S01]  /*2370*/  IMAD R70, R70, 0x480, R123 ;  /* 0x0000048046467824 */ /* 0x000fe200078e027b */
[----:B------:R-:W-:Y:S01]  /*2380*/  LEA.HI.SX32 R107, R175, R78, 0x1c ;  /* 0x0000004eaf6b7211 */ /* 0x000fe200078fe2ff */
[--C-:B------:R-:W-:Y:S01]  /*2390*/  IMAD R90, R97, 0x310, R14.reuse ;  /* 0x00000310615a7824 */ /* 0x100fe200078e020e */
[----:B------:R-:W-:Y:S01]  /*23a0*/  LEA.HI.SX32 R101, R150, R101, 0x19 ;  /* 0x0000006596657211 */ /* 0x000fe200078fcaff */
[----:B------:R-:W-:Y:S01]  /*23b0*/  IMAD R98, R98, 0x310, R14 ;  /* 0x0000031062627824 */ /* 0x000fe200078e020e */
[----:B------:R-:W-:Y:S01]  /*23c0*/  IADD3 R57, R129, -0x1, RZ ;  /* 0xffffffff81397810 */ /* 0x000fe20007ffe0ff */
[----:B------:R-:W-:Y:S01]  /*23d0*/  IMAD R14, R0, 0x1c, R129 ;  /* 0x0000001c000e7824 */ /* 0x000fe200078e0281 */
[----:B------:R-:W-:Y:S01]  /*23e0*/  IADD3 R12, R8, R61, RZ ;  /* 0x0000003d080c7210 */ /* 0x000fe20007ffe0ff */
[----:B------:R-:W-:Y:S01]  /*23f0*/  IMAD R81, R107, -0x1e, R81 ;  /* 0xffffffe26b517824 */ /* 0x000fe200078e0251 */
[----:B------:R-:W-:Y:S01]  /*2400*/  LEA.HI.SX32 R36, R36, R185, 0x1b ;  /* 0x000000b924247211 */ /* 0x000fe200078fdaff */
[----:B------:R-:W-:Y:S01]  /*2410*/  IMAD R72, R72, 0x480, R123 ;  /* 0x0000048048487824 */ /* 0x000fe200078e027b */
[----:B------:R-:W-:Y:S01]  /*2420*/  LEA.HI.SX32 R113, R113, R134, 0x1a ;  /* 0x0000008671717211 */ /* 0x000fe200078fd2ff */
[----:B------:R-:W-:Y:S01]  /*2430*/  IMAD R134, R88, 0x310, R131 ;  /* 0x0000031058867824 */ /* 0x000fe200078e0283 */
[----:B------:R-:W-:Y:S01]  /*2440*/  IADD3 R10, R8, R63, RZ ;  /* 0x0000003f080a7210 */ /* 0x000fe20007ffe0ff */
[----:B------:R-:W-:Y:S01]  /*2450*/  IMAD R88, R0, 0x1c, R75 ;  /* 0x0000001c00587824 */ /* 0x000fe200078e024b */
[----:B------:R-:W-:Y:S01]  /*2460*/  ISETP.GT.U32.AND P5, PT, R57, 0x1b, PT ;  /* 0x0000001b3900780c */ /* 0x000fe20003fa4070 */
[--C-:B------:R-:W-:Y:S01]  /*2470*/  IMAD R74, R74, 0x480, R123.reuse ;  /* 0x000004804a4a7824 */ /* 0x100fe200078e027b */
[----:B------:R-:W-:Y:S01]  /*2480*/  LEA R0, R127, R0, 0x2 ;  /* 0x000000007f007211 */ /* 0x000fe200078e10ff */
[----:B------:R-:W-:Y:S01]  /*2490*/  IMAD R76, R76, 0x480, R123 ;  /* 0x000004804c4c7824 */ /* 0x000fe200078e027b */
[----:B------:R-:W-:Y:S01]  /*24a0*/  IADD3 R137, R123, 0x10, RZ ;  /* 0x000000107b897810 */ /* 0x000fe20007ffe0ff */
[--C-:B------:R-:W-:Y:S01]  /*24b0*/  IMAD R92, R101, 0x310, R12.reuse ;  /* 0x00000310655c7824 */ /* 0x100fe200078e020c */
[----:B------:R-:W-:Y:S01]  /*24c0*/  ISETP.LT.OR P6, PT, R0, 0x1, P5 ;  /* 0x000000010000780c */ /* 0x000fe20002fc1670 */
[----:B------:R-:W-:Y:S01]  /*24d0*/  IMAD R104, R104, 0x310, R12 ;  /* 0x0000031068687824 */ /* 0x000fe200078e020c */
[----:B------:R-:W-:Y:S01]  /*24e0*/  HFMA2.MMA R12, -RZ, RZ, 0, 0 ;  /* 0x00000000ff0c7435 */ /* 0x000fe200000001ff */
[----:B------:R-:W-:Y:S01]  /*24f0*/  IMAD R109, R36, 0x480, R111 ;  /* 0x00000480246d7824 */ /* 0x000fe200078e026f */
[----:B------:R-:W-:Y:S01]  /*2500*/  MOV R36, RZ ;  /* 0x000000ff00247202 */ /* 0x000fe20000000f00 */
[----:B------:R-:W-:Y:S01]  /*2510*/  IMAD R123, R48, 0x480, R125 ;  /* 0x00000480307b7824 */ /* 0x000fe200078e027d */
[----:B------:R-:W-:Y:S01]  /*2520*/  HFMA2.MMA R48, -RZ, RZ, 0, 0 ;  /* 0x00000000ff307435 */ /* 0x000fe200000001ff */
[----:B------:R-:W-:Y:S01]  /*2530*/  IMAD R47, R113, -0x5a, R47 ;  /* 0xffffffa6712f7824 */ /* 0x000fe200078e022f */
[----:B------:R-:W-:Y:S01]  /*2540*/  IADD3 R133, R8, R81, RZ ;  /* 0x0000005108857210 */ /* 0x000fe20007ffe0ff */
[--C-:B------:R-:W-:Y:S01]  /*2550*/  IMAD R102, R102, 0x310, R10.reuse ;  /* 0x0000031066667824 */ /* 0x100fe200078e020a */
[----:B------:R-:W-:Y:S01]  /*2560*/  IADD3 R135, R8, R135, RZ ;  /* 0x0000008708877210 */ /* 0x000fe20007ffe0ff */
[----:B------:R-:W-:Y:S01]  /*2570*/  IMAD R103, R103, 0x310, R10 ;  /* 0x0000031067677824 */ /* 0x000fe200078e020a */
[----:B------:R-:W-:Y:S01]  /*2580*/  IADD3 R10, R0, 0x2, RZ ;  /* 0x00000002000a7810 */ /* 0x000fe20007ffe0ff */
[----:B------:R-:W-:Y:S01]  /*2590*/  IMAD R113, R85, 0x9000, R108 ;  /* 0x0000900055717824 */ /* 0x000fe200078e026c */
[----:B------:R-:W-:Y:S01]  /*25a0*/  IADD3 R8, R8, R59, RZ ;  /* 0x0000003b08087210 */ /* 0x000fe20007ffe0ff */
[----:B------:R-:W-:Y:S01]  /*25b0*/  IMAD R0, R127, 0x70, R14 ;  /* 0x000000707f007824 */ /* 0x000fe200078e020e */
[----:B------:R-:W-:Y:S01]  /*25c0*/  MOV R44, RZ ;  /* 0x000000ff002c7202 */ /* 0x000fe20000000f00 */
[----:B------:R-:W-:Y:S01]  /*25d0*/  IMAD R45, R145, -0x5a, R45 ;  /* 0xffffffa6912d7824 */ /* 0x000fe200078e022d */
[----:B------:R-:W-:Y:S01]  /*25e0*/  MOV R14, RZ ;  /* 0x000000ff000e7202 */ /* 0x000fe20000000f00 */
[--C-:B------:R-:W-:Y:S01]  /*25f0*/  IMAD R57, R38, 0x480, R111.reuse ;  /* 0x0000048026397824 */ /* 0x100fe200078e026f */
[----:B------:R-:W-:Y:S01]  /*2600*/  ISETP.GT.OR P5, PT, R10, 0x1c, P5 ;  /* 0x0000001c0a00780c */ /* 0x000fe20002fa4670 */
[----:B------:R-:W-:Y:S01]  /*2610*/  IMAD R108, R34, 0x480, R111 ;  /* 0x00000480226c7824 */ /* 0x000fe200078e026f */
[----:B------:R-:W-:Y:S01]  /*2620*/  MOV R10, RZ ;  /* 0x000000ff000a7202 */ /* 0x000fe20000000f00 */
[----:B------:R-:W-:Y:S01]  /*2630*/  IMAD R111, R24, 0x480, R113 ;  /* 0x00000480186f7824 */ /* 0x000fe200078e0271 */
[----:B------:R-:W-:Y:S01]  /*2640*/  HFMA2.MMA R24, -RZ, RZ, 0, 0 ;  /* 0x00000000ff187435 */ /* 0x000fe200000001ff */
[----:B------:R-:W-:Y:S01]  /*2650*/  IMAD.HI R36, R37, -0x77777777, R36 ;  /* 0x8888888925247827 */ /* 0x000fe200078e0224 */
[----:B------:R-:W-:Y:S01]  /*2660*/  MOV R50, RZ ;  /* 0x000000ff00327202 */ /* 0x000fe20000000f00 */
[----:B------:R-:W-:Y:S01]  /*2670*/  HFMA2.MMA R38, -RZ, RZ, 0, 0 ;  /* 0x00000000ff267435 */ /* 0x000fe200000001ff */
[----:B------:R-:W-:Y:S01]  /*2680*/  MOV R34, RZ ;  /* 0x000000ff00227202 */ /* 0x000fe20000000f00 */
[----:B------:R-:W-:Y:S01]  /*2690*/  IMAD R3, R26, 0x480, R113 ;  /* 0x000004801a037824 */ /* 0x000fe200078e0271 */
[----:B------:R-:W-:Y:S01]  /*26a0*/  MOV R26, RZ ;  /* 0x000000ff001a7202 */ /* 0x000fe20000000f00 */
[--C-:B------:R-:W-:Y:S01]  /*26b0*/  IMAD R75, R106, 0x310, R8.reuse ;  /* 0x000003106a4b7824 */ /* 0x100fe200078e0208 */
[----:B------:R-:W-:Y:S01]  /*26c0*/  MOV R54, RZ ;  /* 0x000000ff00367202 */ /* 0x000fe20000000f00 */
[----:B------:R-:W-:Y:S01]  /*26d0*/  IMAD R105, R105, 0x310, R8 ;  /* 0x0000031069697824 */ /* 0x000fe200078e0208 */
[----:B------:R-:W-:Y:S01]  /*26e0*/  HFMA2.MMA R8, -RZ, RZ, 0, 0 ;  /* 0x00000000ff087435 */ /* 0x000fe200000001ff */
[----:B------:R-:W-:Y:S01]  /*26f0*/  IMAD.HI R44, R45, -0x77777777, R44 ;  /* 0x888888892d2c7827 */ /* 0x000fe200078e022c */
[----:B------:R-:W-:Y:S01]  /*2700*/  MOV R30, RZ ;  /* 0x000000ff001e7202 */ /* 0x000fe20000000f00 */
[----:B------:R-:W-:Y:S01]  /*2710*/  HFMA2.MMA R79, -RZ, RZ, 0, 0 ;  /* 0x00000000ff4f7435 */ /* 0x000fe200000001ff */
[----:B------:R-:W-:Y:S01]  /*2720*/  MOV R22, RZ ;  /* 0x000000ff00167202 */ /* 0x000fe20000000f00 */
[----:B------:R-:W-:Y:S01]  /*2730*/  IMAD.HI R37, R15, -0x77777777, R14 ;  /* 0x888888890f257827 */ /* 0x000fe200078e020e */
[----:B------:R-:W-:-:S02]  /*2740*/  SHF.R.U32.HI R86, RZ, 0x1f, R169 ;  /* 0x0000001fff567819 */ /* 0x000fc400000116a9 */
[----:B------:R-:W-:Y:S01]  /*2750*/  SHF.R.U32.HI R107, RZ, 0x1f, R140 ;  /* 0x0000001fff6b7819 */ /* 0x000fe2000001168c */
[----:B------:R-:W-:Y:S01]  /*2760*/  IMAD R112, R20, 0x480, R113 ;  /* 0x0000048014707824 */ /* 0x000fe200078e0271 */
[----:B------:R-:W-:Y:S01]  /*2770*/  HFMA2.MMA R20, -RZ, RZ, 0, 0 ;  /* 0x00000000ff147435 */ /* 0x000fe200000001ff */
[----:B------:R-:W-:Y:S01]  /*2780*/  IMAD R125, R52, 0x480, R125 ;  /* 0x00000480347d7824 */ /* 0x000fe200078e027d */
[----:B------:R-:W-:Y:S01]  /*2790*/  HFMA2.MMA R52, -RZ, RZ, 0, 0 ;  /* 0x00000000ff347435 */ /* 0x000fe200000001ff */
[----:B------:R-:W-:Y:S01]  /*27a0*/  IMAD.HI R14, R13, -0x77777777, R12 ;  /* 0x888888890d0e7827 */ /* 0x000fe200078e020c */
[----:B------:R-:W-:Y:S02]  /*27b0*/  SHF.R.U32.HI R13, RZ, 0x1f, R36 ;  /* 0x0000001fff0d7819 */ /* 0x000fe40000011624 */
[----:B------:R-:W-:Y:S01]  /*27c0*/  IADD3 R12, R0, 0x1b, RZ ;  /* 0x0000001b000c7810 */ /* 0x000fe20007ffe0ff */
[----:B------:R-:W-:Y:S01]  /*27d0*/  IMAD.HI R48, R49, -0x77777777, R48 ;  /* 0x8888888931307827 */ /* 0x000fe200078e0230 */
[----:B------:R-:W-:-:S02]  /*27e0*/  LEA.HI.SX32 R33, R36, R13, 0x1d ;  /* 0x0000000d24217211 */ /* 0x000fc400078feaff */
[----:B------:R-:W-:Y:S01]  /*27f0*/  LEA.HI.SX32 R86, R169, R86, 0x19 ;  /* 0x00000056a9567211 */ /* 0x000fe200078fcaff */
[----:B------:R-:W-:Y:S01]  /*2800*/  IMAD R41, R143, -0x5a, R41 ;  /* 0xffffffa68f297824 */ /* 0x000fe200078e0229 */
[----:B------:R-:W-:Y:S01]  /*2810*/  SHF.R.U32.HI R13, RZ, 0x1f, R48 ;  /* 0x0000001fff0d7819 */ /* 0x000fe20000011630 */
[----:B------:R-:W-:Y:S01]  /*2820*/  IMAD R113, R18, 0x480, R113 ;  /* 0x0000048012717824 */ /* 0x000fe200078e0271 */
[----:B------:R-:W-:Y:S01]  /*2830*/  MOV R18, RZ ;  /* 0x000000ff00127202 */ /* 0x000fe20000000f00 */
[----:B------:R-:W-:Y:S01]  /*2840*/  IMAD R7, R28, 0x480, R121 ;  /* 0x000004801c077824 */ /* 0x000fe200078e0279 */
[----:B------:R-:W-:Y:S01]  /*2850*/  HFMA2.MMA R28, -RZ, RZ, 0, 0 ;  /* 0x00000000ff1c7435 */ /* 0x000fe200000001ff */
[----:B------:R-:W-:Y:S01]  /*2860*/  IMAD.HI R0, R11, -0x77777777, R10 ;  /* 0x888888890b007827 */ /* 0x000fe200078e020a */
[----:B------:R-:W-:Y:S02]  /*2870*/  SHF.R.U32.HI R11, RZ, 0x1f, R44 ;  /* 0x0000001fff0b7819 */ /* 0x000fe4000001162c */
[----:B------:R-:W-:Y:S01]  /*2880*/  LEA.HI.SX32 R48, R48, R13, 0x1d ;  /* 0x0000000d30307211 */ /* 0x000fe200078feaff */
[----:B------:R-:W-:Y:S01]  /*2890*/  IMAD.HI R50, R51, -0x77777777, R50 ;  /* 0x8888888933327827 */ /* 0x000fe200078e0232 */
[----:B------:R-:W-:-:S02]  /*28a0*/  LEA.HI.SX32 R107, R140, R107, 0x19 ;  /* 0x0000006b8c6b7211 */ /* 0x000fc400078fcaff */
[----:B------:R-:W-:Y:S01]  /*28b0*/  SHF.R.U32.HI R15, RZ, 0x1f, R32 ;  /* 0x0000001fff0f7819 */ /* 0x000fe20000011620 */
[----:B------:R-:W-:Y:S01]  /*28c0*/  IMAD.HI R34, R35, -0x77777777, R34 ;  /* 0x8888888923227827 */ /* 0x000fe200078e0222 */
[----:B------:R-:W-:Y:S02]  /*28d0*/  SHF.R.U32.HI R35, RZ, 0x1f, R14 ;  /* 0x0000001fff237819 */ /* 0x000fe4000001160e */
[----:B------:R-:W-:Y:S01]  /*28e0*/  IADD3 R73, R73, -0x1, RZ ;  /* 0xffffffff49497810 */ /* 0x000fe20007ffe0ff */
[----:B------:R-:W-:Y:S01]  /*28f0*/  IMAD R121, R42, 0x480, R121 ;  /* 0x000004802a797824 */ /* 0x000fe200078e0279 */
[----:B------:R-:W-:Y:S01]  /*2900*/  MOV R42, RZ ;  /* 0x000000ff002a7202 */ /* 0x000fe20000000f00 */
[----:B------:R-:W-:Y:S01]  /*2910*/  IMAD.HI R26, R27, -0x77777777, R26 ;  /* 0x888888891b1a7827 */ /* 0x000fe200078e021a */
[----:B------:R-:W-:Y:S02]  /*2920*/  SHF.R.U32.HI R17, RZ, 0x1f, R34 ;  /* 0x0000001fff117819 */ /* 0x000fe40000011622 */
[----:B------:R-:W-:Y:S01]  /*2930*/  SHF.R.U32.HI R78, RZ, 0x1f, R173 ;  /* 0x0000001fff4e7819 */ /* 0x000fe200000116ad */
[----:B------:R-:W-:Y:S01]  /*2940*/  IMAD R9, R161, -0x5a, R9 ;  /* 0xffffffa6a1097824 */ /* 0x000fe200078e0209 */
[----:B------:R-:W-:Y:S01]  /*2950*/  LEA.HI.SX32 R45, R34, R17, 0x1d ;  /* 0x00000011222d7211 */ /* 0x000fe200078feaff */
[----:B------:R-:W-:Y:S01]  /*2960*/  IMAD.HI R40, R41, -0x77777777, R40 ;  /* 0x8888888929287827 */ /* 0x000fe200078e0228 */
[----:B------:R-:W-:-:S02]  /*2970*/  IADD3 R71, R71, -0x1, RZ ;  /* 0xffffffff47477810 */ /* 0x000fc40007ffe0ff */
[----:B------:R-:W-:Y:S01]  /*2980*/  LEA.HI.SX32 R78, R173, R78, 0x19 ;  /* 0x0000004ead4e7211 */ /* 0x000fe200078fcaff */
[----:B------:R-:W-:Y:S01]  /*2990*/  IMAD.HI R54, R55, -0x77777777, R54 ;  /* 0x8888888937367827 */ /* 0x000fe200078e0236 */
[----:B------:R-:W-:Y:S01]  /*29a0*/  IADD3 R69, R69, -0x1, RZ ;  /* 0xffffffff45457810 */ /* 0x000fe20007ffe0ff */
[----:B------:R-:W-:Y:S01]  /*29b0*/  HFMA2.MMA R55, -RZ, RZ, 0, 0 ;  /* 0x00000000ff377435 */ /* 0x000fe200000001ff */
[----:B------:R-:W-:Y:S01]  /*29c0*/  IADD3 R67, R67, -0x1, RZ ;  /* 0xffffffff43437810 */ /* 0x000fe20007ffe0ff */
[----:B------:R-:W-:Y:S01]  /*29d0*/  IMAD.HI R24, R25, -0x77777777, R24 ;  /* 0x8888888919187827 */ /* 0x000fe200078e0218 */
[----:B------:R-:W-:Y:S02]  /*29e0*/  LEA.HI.SX32 R25, R44, R11, 0x1d ;  /* 0x0000000b2c197211 */ /* 0x000fe400078feaff */
[----:B------:R-:W-:Y:S01]  /*29f0*/  SHF.R.U32.HI R11, RZ, 0x1f, R50 ;  /* 0x0000001fff0b7819 */ /* 0x000fe20000011632 */
[----:B------:R-:W-:Y:S01]  /*2a00*/  IMAD.HI R46, R47, -0x77777777, R46 ;  /* 0x888888892f2e7827 */ /* 0x000fe200078e022e */
[----:B------:R-:W-:-:S02]  /*2a10*/  SHF.R.U32.HI R13, RZ, 0x1f, R54 ;  /* 0x0000001fff0d7819 */ /* 0x000fc40000011636 */
[----:B------:R-:W-:Y:S01]  /*2a20*/  LEA.HI.SX32 R27, R50, R11, 0x1d ;  /* 0x0000000b321b7211 */ /* 0x000fe200078feaff */
[----:B------:R-:W-:Y:S01]  /*2a30*/  IMAD.HI R38, R39, -0x77777777, R38 ;  /* 0x8888888927267827 */ /* 0x000fe200078e0226 */
[----:B------:R-:W-:Y:S02]  /*2a40*/  SHF.R.U32.HI R11, RZ, 0x1f, R46 ;  /* 0x0000001fff0b7819 */ /* 0x000fe4000001162e */
[----:B------:R-:W-:Y:S01]  /*2a50*/  IADD3 R65, R65, -0x1, RZ ;  /* 0xffffffff41417810 */ /* 0x000fe20007ffe0ff */
[----:B------:R-:W-:Y:S01]  /*2a60*/  IMAD.HI R30, R31, -0x77777777, R30 ;  /* 0x888888891f1e7827 */ /* 0x000fe200078e021e */
[----:B------:R-:W-:Y:S02]  /*2a70*/  LEA.HI.SX32 R46, R46, R11, 0x1d ;  /* 0x0000000b2e2e7211 */ /* 0x000fe400078feaff */
[----:B------:R-:W-:Y:S01]  /*2a80*/  SHF.R.U32.HI R11, RZ, 0x1f, R38 ;  /* 0x0000001fff0b7819 */ /* 0x000fe20000011626 */
[----:B------:R-:W-:Y:S01]  /*2a90*/  IMAD.HI R18, R19, -0x77777777, R18 ;  /* 0x8888888913127827 */ /* 0x000fe200078e0212 */
[----:B------:R-:W-:-:S02]  /*2aa0*/  SHF.R.U32.HI R19, RZ, 0x1f, R26 ;  /* 0x0000001fff137819 */ /* 0x000fc4000001161a */
[----:B------:R-:W-:Y:S01]  /*2ab0*/  SHF.R.U32.HI R17, RZ, 0x1f, R30 ;  /* 0x0000001fff117819 */ /* 0x000fe2000001161e */
[----:B------:R-:W-:Y:S01]  /*2ac0*/  IMAD.HI R22, R23, -0x77777777, R22 ;  /* 0x8888888917167827 */ /* 0x000fe200078e0216 */
[----:B------:R-:W-:Y:S02]  /*2ad0*/  LEA.HI.SX32 R49, R26, R19, 0x1d ;  /* 0x000000131a317211 */ /* 0x000fe400078feaff */
[----:B------:R-:W-:Y:S01]  /*2ae0*/  LEA.HI.SX32 R47, R30, R17, 0x1d ;  /* 0x000000111e2f7211 */ /* 0x000fe200078feaff */
[----:B------:R-:W-:Y:S01]  /*2af0*/  IMAD.HI R39, R9, -0x77777777, R8 ;  /* 0x8888888909277827 */ /* 0x000fe200078e0208 */
[----:B------:R-:W-:Y:S02]  /*2b00*/  SHF.R.U32.HI R9, RZ, 0x1f, R40 ;  /* 0x0000001fff097819 */ /* 0x000fe40000011628 */
[----:B------:R-:W-:Y:S01]  /*2b10*/  SHF.R.U32.HI R19, RZ, 0x1f, R22 ;  /* 0x0000001fff137819 */ /* 0x000fe20000011616 */
[----:B------:R-:W-:Y:S01]  /*2b20*/  IMAD.HI R52, R53, -0x77777777, R52 ;  /* 0x8888888935347827 */ /* 0x000fe200078e0234 */
[----:B------:R-:W-:-:S02]  /*2b30*/  LEA.HI.SX32 R23, R40, R9, 0x1d ;  /* 0x0000000928177211 */ /* 0x000fc400078feaff */
[----:B------:R-:W-:Y:S01]  /*2b40*/  SHF.R.U32.HI R17, RZ, 0x1f, R24 ;  /* 0x0000001fff117819 */ /* 0x000fe20000011618 */
[----:B------:R-:W-:Y:S01]  /*2b50*/  IMAD.HI R42, R43, -0x77777777, R42 ;  /* 0x888888892b2a7827 */ /* 0x000fe200078e022a */
[----:B------:R-:W-:Y:S02]  /*2b60*/  SHF.R.U32.HI R9, RZ, 0x1f, R52 ;  /* 0x0000001fff097819 */ /* 0x000fe40000011634 */
[----:B------:R-:W-:Y:S01]  /*2b70*/  LEA.HI.SX32 R51, R22, R19, 0x1d ;  /* 0x0000001316337211 */ /* 0x000fe200078feaff */
[----:B------:R-:W-:Y:S01]  /*2b80*/  IMAD.HI R20, R21, -0x77777777, R20 ;  /* 0x8888888915147827 */ /* 0x000fe200078e0214 */
[----:B------:R-:W-:Y:S02]  /*2b90*/  SHF.R.U32.HI R21, RZ, 0x1f, R0 ;  /* 0x0000001fff157819 */ /* 0x000fe40000011600 */
[----:B------:R-:W-:Y:S01]  /*2ba0*/  LEA.HI.SX32 R9, R52, R9, 0x1d ;  /* 0x0000000934097211 */ /* 0x000fe200078feaff */
[----:B------:R-:W-:Y:S01]  /*2bb0*/  IMAD.HI R28, R29, -0x77777777, R28 ;  /* 0x888888891d1c7827 */ /* 0x000fe200078e021c */
[----:B------:R-:W-:-:S02]  /*2bc0*/  LEA.HI.SX32 R29, R54, R13, 0x1d ;  /* 0x0000000d361d7211 */ /* 0x000fc400078feaff */
[----:B------:R-:W-:Y:S01]  /*2bd0*/  SHF.R.U32.HI R13, RZ, 0x1f, R42 ;  /* 0x0000001fff0d7819 */ /* 0x000fe2000001162a */
[----:B------:R-:W-:Y:S01]  /*2be0*/  IMAD R86, R86, 0x310, R135 ;  /* 0x0000031056567824 */ /* 0x000fe200078e0287 */
[----:B------:R-:W-:Y:S01]  /*2bf0*/  LEA.HI.SX32 R40, R0, R21, 0x1d ;  /* 0x0000001500287211 */ /* 0x000fe200078feaff */
[----:B------:R-:W-:Y:S01]  /*2c00*/  IMAD R107, R107, 0x310, R12 ;  /* 0x000003106b6b7824 */ /* 0x000fe200078e020c */
[----:B------:R-:W-:Y:S01]  /*2c10*/  LEA R0, R127, 0xffffffff, 0x2 ;  /* 0xffffffff7f007811 */ /* 0x000fe200078e10ff */
[----:B------:R-:W-:Y:S01]  /*2c20*/  IMAD R22, R48, 0x1c, R86 ;  /* 0x0000001c30167824 */ /* 0x000fe200078e0256 */
[----:B------:R-:W-:Y:S01]  /*2c30*/  LEA.HI.SX32 R31, R42, R13, 0x1d ;  /* 0x0000000d2a1f7211 */ /* 0x000fe200078feaff */
[----:B------:R-:W-:Y:S01]  /*2c40*/  IMAD R34, R9, 0x1c, R82 ;  /* 0x0000001c09227824 */ /* 0x000fe200078e0252 */
[----:B------:R-:W-:Y:S01]  /*2c50*/  SHF.R.U32.HI R19, RZ, 0x1f, R16 ;  /* 0x0000001fff137819 */ /* 0x000fe20000011610 */
[----:B------:R-:W-:Y:S01]  /*2c60*/  IMAD R21, R46, 0x1c, R91 ;  /* 0x0000001c2e157824 */ /* 0x000fe200078e025b */
[----:B------:R-:W-:Y:S01]  /*2c70*/  IADD3 R42, R0, R27, RZ ;  /* 0x0000001b002a7210 */ /* 0x000fe20007ffe0ff */
[----:B------:R-:W-:Y:S01]  /*2c80*/  IMAD R126, R80, 0x310, R133 ;  /* 0x00000310507e7824 */ /* 0x000fe200078e0285 */
[----:B------:R-:W-:Y:S01]  /*2c90*/  LEA R48, R127, R48, 0x2 ;  /* 0x000000307f307211 */ /* 0x000fe200078e10ff */
[----:B------:R-:W-:Y:S01]  /*2ca0*/  IMAD R30, R45, 0x1c, R94 ;  /* 0x0000001c2d1e7824 */ /* 0x000fe200078e025e */
[----:B------:R-:W-:Y:S01]  /*2cb0*/  SHF.R.U32.HI R12, RZ, 0x1f, R37 ;  /* 0x0000001fff0c7819 */ /* 0x000fe20000011625 */
[----:B------:R-:W-:Y:S01]  /*2cc0*/  IMAD R128, R78, 0x310, R133 ;  /* 0x000003104e807824 */ /* 0x000fe200078e0285 */
[----:B------:R-:W-:Y:S01]  /*2cd0*/  LEA.HI.SX32 R13, R38, R11, 0x1d ;  /* 0x0000000b260d7211 */ /* 0x000fe200078feaff */
[----:B------:R-:W-:Y:S01]  /*2ce0*/  IMAD R36, R25, 0x1c, R132 ;  /* 0x0000001c19247824 */ /* 0x000fe200078e0284 */
[----:B------:R-:W-:Y:S01]  /*2cf0*/  LEA.HI.SX32 R10, R24, R17, 0x1d ;  /* 0x00000011180a7211 */ /* 0x000fe200078feaff */
[----:B------:R-:W-:Y:S01]  /*2d00*/  IMAD R38, R33, 0x1c, R128 ;  /* 0x0000001c21267824 */ /* 0x000fe200078e0280 */
[----:B------:R-:W-:Y:S01]  /*2d10*/  SHF.R.U32.HI R11, RZ, 0x1f, R28 ;  /* 0x0000001fff0b7819 */ /* 0x000fe2000001161c */
[----:B------:R-:W-:Y:S01]  /*2d20*/  IMAD R33, R29, 0x1c, R136 ;  /* 0x0000001c1d217824 */ /* 0x000fe200078e0288 */
[----:B------:R-:W-:Y:S01]  /*2d30*/  SHF.R.U32.HI R17, RZ, 0x1f, R18 ;  /* 0x0000001fff117819 */ /* 0x000fe20000011612 */
[----:B------:R-:W-:Y:S01]  /*2d40*/  HFMA2.MMA R135, -RZ, RZ, 0, 0 ;  /* 0x00000000ff877435 */ /* 0x000fe200000001ff */
[----:B------:R-:W-:Y:S01]  /*2d50*/  LEA.HI.SX32 R19, R16, R19, 0x1d ;  /* 0x0000001310137211 */ /* 0x000fe200078feaff */
[----:B------:R-:W-:Y:S01]  /*2d60*/  HFMA2.MMA R91, -RZ, RZ, 0, 0 ;  /* 0x00000000ff5b7435 */ /* 0x000fe200000001ff */
[----:B------:R-:W-:Y:S01]  /*2d70*/  ISETP.LT.OR P2, PT, R48, 0x1, P2 ;  /* 0x000000013000780c */ /* 0x000fe20001741670 */
[--C-:B------:R-:W-:Y:S01]  /*2d80*/  IMAD R60, R60, 0x480, R137.reuse ;  /* 0x000004803c3c7824 */ /* 0x100fe200078e0289 */
[----:B------:R-:W-:Y:S01]  /*2d90*/  ISETP.GT.U32.OR P1, PT, R42, 0x1b, P1 ;  /* 0x0000001b2a00780c */ /* 0x000fe20000f24470 */
[----:B------:R-:W-:Y:S01]  /*2da0*/  IMAD R62, R62, 0x480, R137 ;  /* 0x000004803e3e7824 */ /* 0x000fe200078e0289 */
[----:B------:R-:W-:Y:S01]  /*2db0*/  LEA.HI.SX32 R53, R37, R12, 0x1d ;  /* 0x0000000c25357211 */ /* 0x000fe200078feaff */
[----:B------:R-:W-:Y:S01]  /*2dc0*/  IMAD R37, R23, 0x1c, R130 ;  /* 0x0000001c17257824 */ /* 0x000fe200078e0282 */
[----:B------:R-:W-:Y:S01]  /*2dd0*/  LEA.HI.SX32 R16, R14, R35, 0x1d ;  /* 0x000000230e107211 */ /* 0x000fe200078feaff */
[----:B------:R-:W-:Y:S01]  /*2de0*/  IMAD R35, R27, 0x1c, R134 ;  /* 0x0000001c1b237824 */ /* 0x000fe200078e0286 */
[----:B------:R-:W-:Y:S01]  /*2df0*/  IADD3 R9, R9, R0, RZ ;  /* 0x0000000009097210 */ /* 0x000fe20007ffe0ff */
[----:B------:R-:W-:Y:S01]  /*2e00*/  IMAD R27, R51, 0x1c, R100 ;  /* 0x0000001c331b7824 */ /* 0x000fe200078e0264 */
[----:B------:R-:W-:Y:S01]  /*2e10*/  IADD3 R43, R0, R29, RZ ;  /* 0x0000001d002b7210 */ /* 0x000fe20007ffe0ff */
[----:B------:R-:W-:Y:S01]  /*2e20*/  IMAD R29, R47, 0x1c, R96 ;  /* 0x0000001c2f1d7824 */ /* 0x000fe200078e0260 */
[----:B------:R-:W-:Y:S01]  /*2e30*/  LEA.HI.SX32 R8, R32, R15, 0x1d ;  /* 0x0000000f20087211 */ /* 0x000fe200078feaff */
[----:B------:R-:W-:Y:S01]  /*2e40*/  IMAD R32, R31, 0x1c, R138 ;  /* 0x0000001c1f207824 */ /* 0x000fe200078e028a */
[----:B------:R-:W-:Y:S01]  /*2e50*/  SHF.R.U32.HI R12, RZ, 0x1f, R39 ;  /* 0x0000001fff0c7819 */ /* 0x000fe20000011627 */
[--C-:B------:R-:W-:Y:S01]  /*2e60*/  IMAD R64, R64, 0x480, R137.reuse ;  /* 0x0000048040407824 */ /* 0x100fe200078e0289 */
[----:B------:R-:W-:Y:S01]  /*2e70*/  LEA.HI.SX32 R15, R28, R11, 0x1d ;  /* 0x0000000b1c0f7211 */ /* 0x000fe200078feaff */
[----:B------:R-:W-:Y:S01]  /*2e80*/  IMAD R68, R68, 0x480, R137 ;  /* 0x0000048044447824 */ /* 0x000fe200078e0289 */
[----:B------:R-:W-:Y:S01]  /*2e90*/  LEA.HI.SX32 R17, R18, R17, 0x1d ;  /* 0x0000001112117211 */ /* 0x000fe200078feaff */
[----:B------:R-:W-:Y:S01]  /*2ea0*/  IMAD R18, R10, 0x1c, R99 ;  /* 0x0000001c0a127824 */ /* 0x000fe200078e0263 */
[----:B------:R-:W-:Y:S01]  /*2eb0*/  SHF.R.U32.HI R11, RZ, 0x1f, R20 ;  /* 0x0000001fff0b7819 */ /* 0x000fe20000011614 */
[----:B------:R-:W-:Y:S01]  /*2ec0*/  IMAD R28, R15, 0x1c, R90 ;  /* 0x0000001c0f1c7824 */ /* 0x000fe200078e025a */
[----:B------:R-:W-:Y:S01]  /*2ed0*/  P2R R100, PR, RZ, 0x4 ;  /* 0x00000004ff647803 */ /* 0x000fe20000000000 */
[----:B------:R-:W-:Y:S01]  /*2ee0*/  IMAD R24, R17, 0x1c, R102 ;  /* 0x0000001c11187824 */ /* 0x000fe200078e0266 */
[----:B------:R-:W-:Y:S01]  /*2ef0*/  P2R R86, PR, RZ, 0x2 ;  /* 0x00000002ff567803 */ /* 0x000fe20000000000 */
[----:B------:R-:W-:Y:S01]  /*2f00*/  HFMA2.MMA R99, -RZ, RZ, 0, 0 ;  /* 0x00000000ff637435 */ /* 0x000fe200000001ff */
[----:B------:R-:W-:-:S02]  /*2f10*/  ISETP.GT.U32.OR P2, PT, R9, 0x1b, P0 ;  /* 0x0000001b0900780c */ /* 0x000fc40000744470 */
[----:B------:R-:W-:Y:S02]  /*2f20*/  ISETP.GT.U32.OR P1, PT, R43, 0x1b, P0 ;  /* 0x0000001b2b00780c */ /* 0x000fe40000724470 */
[----:B------:R-:W-:Y:S02]  /*2f30*/  LEA.HI.SX32 R54, R39, R12, 0x1d ;  /* 0x0000000c27367211 */ /* 0x000fe400078feaff */
[C---:B------:R-:W-:Y:S01]  /*2f40*/  IADD3 R44, R0.reuse, R31, RZ ;  /* 0x0000001f002c7210 */ /* 0x040fe20007ffe0ff */
[----:B------:R-:W-:Y:S01]  /*2f50*/  IMAD R31, R13, 0x1c, R84 ;  /* 0x0000001c0d1f7824 */ /* 0x000fe200078e0254 */
[----:B------:R-:W-:Y:S02]  /*2f60*/  LEA R46, R127, R46, 0x2 ;  /* 0x0000002e7f2e7211 */ /* 0x000fe400078e10ff */
[----:B------:R-:W-:Y:S01]  /*2f70*/  ISETP.GT.U32.AND P0, PT, R73, 0x1b, PT ;  /* 0x0000001b4900780c */ /* 0x000fe20003f04070 */
[----:B------:R-:W-:Y:S01]  /*2f80*/  HFMA2.MMA R73, -RZ, RZ, 0, 0 ;  /* 0x00000000ff497435 */ /* 0x000fe200000001ff */
[----:B------:R-:W-:Y:S01]  /*2f90*/  IADD3 R39, R0, R23, RZ ;  /* 0x0000001700277210 */ /* 0x000fe20007ffe0ff */
[----:B------:R-:W-:Y:S01]  /*2fa0*/  IMAD R23, R53, 0x1c, R104 ;  /* 0x0000001c35177824 */ /* 0x000fe200078e0268 */
[----:B------:R-:W-:Y:S01]  /*2fb0*/  LEA.HI.SX32 R11, R20, R11, 0x1d ;  /* 0x0000000b140b7211 */ /* 0x000fe200078feaff */
[----:B------:R-:W-:Y:S01]  /*2fc0*/  IMAD R20, R8, 0x1c, R95 ;  /* 0x0000001c08147824 */ /* 0x000fe200078e025f */
[----:B------:R-:W-:Y:S01]  /*2fd0*/  P2R R104, PR, RZ, 0x4 ;  /* 0x00000004ff687803 */ /* 0x000fe20000000000 */
[----:B------:R-:W-:Y:S01]  /*2fe0*/  HFMA2.MMA R95, -RZ, RZ, 0, 0 ;  /* 0x00000000ff5f7435 */ /* 0x000fe200000001ff */
[----:B------:R-:W-:Y:S01]  /*2ff0*/  P2R R102, PR, RZ, 0x2 ;  /* 0x00000002ff667803 */ /* 0x000fe20000000000 */
[----:B------:R-:W-:Y:S01]  /*3000*/  IMAD R26, R11, 0x1c, R126 ;  /* 0x0000001c0b1a7824 */ /* 0x000fe200078e027e */
[----:B------:R-:W-:-:S02]  /*3010*/  ISETP.GT.OR P2, PT, R46, 0x1c, P0 ;  /* 0x0000001c2e00780c */ /* 0x000fc40000744670 */
[----:B------:R-:W-:Y:S02]  /*3020*/  ISETP.GT.U32.OR P1, PT, R44, 0x1b, P0 ;  /* 0x0000001b2c00780c */ /* 0x000fe40000724470 */
[C---:B------:R-:W-:Y:S02]  /*3030*/  IADD3 R13, R0.reuse, R13, RZ ;  /* 0x0000000d000d7210 */ /* 0x040fe40007ffe0ff */
[----:B------:R-:W-:Y:S02]  /*3040*/  IADD3 R45, R0, R45, RZ ;  /* 0x0000002d002d7210 */ /* 0x000fe40007ffe0ff */
[----:B------:R-:W-:Y:S02]  /*3050*/  ISETP.GT.U32.AND P0, PT, R71, 0x1b, PT ;  /* 0x0000001b4700780c */ /* 0x000fe40003f04070 */
[----:B------:R-:W-:Y:S02]  /*3060*/  P2R R126, PR, RZ, 0x4 ;  /* 0x00000004ff7e7803 */ /* 0x000fe40000000000 */
[----:B------:R-:W-:-:S02]  /*3070*/  P2R R106, PR, RZ, 0x2 ;  /* 0x00000002ff6a7803 */ /* 0x000fc40000000000 */
[----:B------:R-:W-:Y:S02]  /*3080*/  ISETP.GT.U32.OR P2, PT, R13, 0x1b, P0 ;  /* 0x0000001b0d00780c */ /* 0x000fe40000744470 */
[----:B------:R-:W-:Y:S02]  /*3090*/  ISETP.GT.U32.OR P1, PT, R45, 0x1b, P0 ;  /* 0x0000001b2d00780c */ /* 0x000fe40000724470 */
[----:B------:R-:W-:Y:S02]  /*30a0*/  LEA R8, R127, R8, 0x2 ;  /* 0x000000087f087211 */ /* 0x000fe400078e10ff */
[----:B------:R-:W-:Y:S01]  /*30b0*/  ISETP.GT.U32.AND P0, PT, R69, 0x1b, PT ;  /* 0x0000001b4500780c */ /* 0x000fe20003f04070 */
[----:B------:R-:W-:Y:S01]  /*30c0*/  HFMA2.MMA R69, -RZ, RZ, 0, 0 ;  /* 0x00000000ff457435 */ /* 0x000fe200000001ff */
[----:B------:R-:W-:Y:S02]  /*30d0*/  P2R R128, PR, RZ, 0x2 ;  /* 0x00000002ff807803 */ /* 0x000fe40000000000 */
[----:B------:R-:W-:-:S02]  /*30e0*/  ISETP.LT.OR P1, PT, R8, 0x1, P0 ;  /* 0x000000010800780c */ /* 0x000fc40000721670 */
[C---:B------:R-:W-:Y:S02]  /*30f0*/  IADD3 R15, R0.reuse, R15, RZ ;  /* 0x0000000f000f7210 */ /* 0x040fe40007ffe0ff */
[----:B------:R-:W-:Y:S02]  /*3100*/  P2R R132, PR, RZ, 0x2 ;  /* 0x00000002ff847803 */ /* 0x000fe40000000000 */
[----:B------:R-:W-:Y:S02]  /*3110*/  ISETP.GT.U32.AND P1, PT, R67, 0x1b, PT ;  /* 0x0000001b4300780c */ /* 0x000fe40003f24070 */
[----:B------:R-:W-:Y:S02]  /*3120*/  P2R R130, PR, RZ, 0x4 ;  /* 0x00000004ff827803 */ /* 0x000fe40000000000 */
[----:B------:R-:W-:Y:S01]  /*3130*/  IADD3 R41, R0, R25, RZ ;  /* 0x0000001900297210 */ /* 0x000fe20007ffe0ff */
[----:B------:R-:W-:Y:S01]  /*3140*/  IMAD R25, R19, 0x1c, R92 ;  /* 0x0000001c13197824 */ /* 0x000fe200078e025c */
[----:B------:R-:W-:-:S02]  /*3150*/  ISETP.GT.U32.OR P2, PT, R15, 0x1b, P1 ;  /* 0x0000001b0f00780c */ /* 0x000fc40000f44470 */
[----:B------:R-:W-:Y:S02]  /*3160*/  ISETP.GT.U32.OR P3, PT, R41, 0x1b, P3 ;  /* 0x0000001b2900780c */ /* 0x000fe40001f64470 */
[----:B------:R-:W-:Y:S02]  /*3170*/  P2R R134, PR, RZ, 0x4 ;  /* 0x00000004ff867803 */ /* 0x000fe40000000000 */
[----:B------:R-:W-:Y:S02]  /*3180*/  LEA R10, R127, R10, 0x2 ;  /* 0x0000000a7f0a7211 */ /* 0x000fe400078e10ff */
[----:B------:R-:W-:Y:S01]  /*3190*/  ISETP.GT.U32.AND P2, PT, R65, 0x1b, PT ;  /* 0x0000001b4100780c */ /* 0x000fe20003f44070 */
[----:B------:R-:W-:Y:S01]  /*31a0*/  HFMA2.MMA R65, -RZ, RZ, 0, 0 ;  /* 0x00000000ff417435 */ /* 0x000fe200000001ff */
[----:B------:R-:W-:Y:S02]  /*31b0*/  P2R R82, PR, RZ, 0x8 ;  /* 0x00000008ff527803 */ /* 0x000fe40000000000 */
[----:B------:R-:W-:-:S02]  /*31c0*/  ISETP.GT.OR P3, PT, R10, 0x1c, P2 ;  /* 0x0000001c0a00780c */ /* 0x000fc40001764670 */
[----:B------:R-:W-:Y:S02]  /*31d0*/  IADD3 R61, R61, -0x1, RZ ;  /* 0xffffffff3d3d7810 */ /* 0x000fe40007ffe0ff */
[----:B------:R-:W-:Y:S01]  /*31e0*/  ISETP.GT.U32.OR P4, PT, R39, 0x1b, P4 ;  /* 0x0000001b2700780c */ /* 0x000fe20002784470 */
[----:B------:R-:W-:Y:S01]  /*31f0*/  HFMA2.MMA R39, -RZ, RZ, 0, 0 ;  /* 0x00000000ff277435 */ /* 0x000fe200000001ff */
[----:B------:R-:W-:Y:S02]  /*3200*/  P2R R136, PR, RZ, 0x8 ;  /* 0x00000008ff887803 */ /* 0x000fe40000000000 */
[----:B------:R-:W-:Y:S01]  /*3210*/  IADD3 R14, R0, R19, RZ ;  /* 0x00000013000e7210 */ /* 0x000fe20007ffe0ff */
[----:B------:R-:W-:Y:S01]  /*3220*/  IMAD R19, R49, 0x1c, R98 ;  /* 0x0000001c31137824 */ /* 0x000fe200078e0262 */
[----:B------:R-:W-:Y:S01]  /*3230*/  ISETP.GT.U32.AND P3, PT, R61, 0x1b, PT ;  /* 0x0000001b3d00780c */ /* 0x000fe20003f64070 */
[----:B------:R-:W-:Y:S01]  /*3240*/  HFMA2.MMA R61, -RZ, RZ, 0, 0 ;  /* 0x00000000ff3d7435 */ /* 0x000fe200000001ff */
[----:B------:R-:W-:-:S02]  /*3250*/  P2R R84, PR, RZ, 0x10 ;  /* 0x00000010ff547803 */ /* 0x000fc40000000000 */
[----:B------:R-:W-:Y:S02]  /*3260*/  ISETP.GT.U32.OR P4, PT, R14, 0x1b, P3 ;  /* 0x0000001b0e00780c */ /* 0x000fe40001f84470 */
[----:B------:R-:W-:Y:S02]  /*3270*/  IADD3 R63, R63, -0x1, RZ ;  /* 0xffffffff3f3f7810 */ /* 0x000fe40007ffe0ff */
[----:B------:R-:W-:Y:S02]  /*3280*/  P2R R143, PR, RZ, 0x10 ;  /* 0x00000010ff8f7803 */ /* 0x000fe40000000000 */
[----:B------:R-:W-:Y:S01]  /*3290*/  IADD3 R12, R0, R17, RZ ;  /* 0x00000011000c7210 */ /* 0x000fe20007ffe0ff */
[----:B------:R-:W-:Y:S01]  /*32a0*/  IMAD R17, R16, 0x1c, R103 ;  /* 0x0000001c10117824 */ /* 0x000fe200078e0267 */
[----:B------:R-:W-:Y:S01]  /*32b0*/  ISETP.GT.U32.AND P4, PT, R63, 0x1b, PT ;  /* 0x0000001b3f00780c */ /* 0x000fe20003f84070 */
[----:B------:R-:W-:Y:S01]  /*32c0*/  HFMA2.MMA R103, -RZ, RZ, 0, 0 ;  /* 0x00000000ff677435 */ /* 0x000fe200000001ff */
[----:B------:R-:W-:-:S02]  /*32d0*/  IADD3 R59, R59, -0x1, RZ ;  /* 0xffffffff3b3b7810 */ /* 0x000fc40007ffe0ff */
[----:B------:R-:W-:Y:S02]  /*32e0*/  P2R R78, PR, RZ, 0x40 ;  /* 0x00000040ff4e7803 */ /* 0x000fe40000000000 */
[C---:B------:R-:W-:Y:S01]  /*32f0*/  LEA R50, R127.reuse, R16, 0x2 ;  /* 0x000000107f327211 */ /* 0x040fe200078e10ff */
[----:B------:R-:W-:Y:S01]  /*3300*/  IMAD R16, R40, 0x1c, R75 ;  /* 0x0000001c28107824 */ /* 0x000fe200078e024b */
[----:B------:R-:W-:Y:S02]  /*3310*/  P2R R80, PR, RZ, 0x20 ;  /* 0x00000020ff507803 */ /* 0x000fe40000000000 */
[----:B------:R-:W-:Y:S02]  /*3320*/  ISETP.GT.U32.OR P6, PT, R12, 0x1b, P4 ;  /* 0x0000001b0c00780c */ /* 0x000fe400027c4470 */
[C---:B------:R-:W-:Y:S02]  /*3330*/  LEA R49, R127.reuse, R49, 0x2 ;  /* 0x000000317f317211 */ /* 0x040fe400078e10ff */
[----:B------:R-:W-:-:S02]  /*3340*/  LEA R40, R127, R40, 0x2 ;  /* 0x000000287f287211 */ /* 0x000fc400078e10ff */
[----:B------:R-:W-:Y:S02]  /*3350*/  ISETP.GT.U32.AND P5, PT, R59, 0x1b, PT ;  /* 0x0000001b3b00780c */ /* 0x000fe40003fa4070 */
[----:B------:R-:W-:Y:S02]  /*3360*/  LEA R127, R127, R54, 0x2 ;  /* 0x000000367f7f7211 */ /* 0x000fe400078e10ff */
[----:B------:R-:W-:Y:S02]  /*3370*/  P2R R142, PR, RZ, 0x40 ;  /* 0x00000040ff8e7803 */ /* 0x000fe40000000000 */
[----:B------:R-:W-:Y:S02]  /*3380*/  ISETP.GT.OR P6, PT, R40, 0x1c, P5 ;  /* 0x0000001c2800780c */ /* 0x000fe40002fc4670 */
[----:B------:R-:W-:Y:S01]  /*3390*/  ISETP.GT.OR P5, PT, R127, 0x1c, P5 ;  /* 0x0000001c7f00780c */ /* 0x000fe20002fa4670 */
[----:B------:R-:W-:Y:S01]  /*33a0*/  HFMA2.MMA R127, -RZ, RZ, 0, 0 ;  /* 0x00000000ff7f7435 */ /* 0x000fe200000001ff */
[----:B------:R-:W-:Y:S01]  /*33b0*/  IADD3 R8, R81, -0x1, RZ ;  /* 0xffffffff51087810 */ /* 0x000fe20007ffe0ff */
[----:B------:R-:W-:Y:S01]  /*33c0*/  HFMA2.MMA R81, -RZ, RZ, 0, 0 ;  /* 0x00000000ff517435 */ /* 0x000fe200000001ff */
[----:B------:R-:W-:-:S02]  /*33d0*/  P2R R138, PR, RZ, 0x20 ;  /* 0x00000020ff8a7803 */ /* 0x000fc40000000000 */
[----:B------:R-:W-:Y:S02]  /*33e0*/  IADD3 R11, R0, R11, RZ ;  /* 0x0000000b000b7210 */ /* 0x000fe40007ffe0ff */
[----:B------:R-:W-:Y:S02]  /*33f0*/  ISETP.GT.U32.AND P5, PT, R8, 0x1b, PT ;  /* 0x0000001b0800780c */ /* 0x000fe40003fa4070 */
[C---:B------:R-:W-:Y:S02]  /*3400*/  IADD3 R51, R0.reuse, R51, RZ ;  /* 0x0000003300337210 */ /* 0x040fe40007ffe0ff */
[----:B------:R-:W-:Y:S02]  /*3410*/  P2R R140, PR, RZ, 0x40 ;  /* 0x00000040ff8c7803 */ /* 0x000fe40000000000 */
[C---:B------:R-:W-:Y:S02]  /*3420*/  IADD3 R47, R0.reuse, R47, RZ ;  /* 0x0000002f002f7210 */ /* 0x040fe40007ffe0ff */
[----:B------:R-:W-:Y:S01]  /*3430*/  IADD3 R52, R0, R53, RZ ;  /* 0x0000003500347210 */ /* 0x000fe20007ffe0ff */
[----:B------:R-:W-:Y:S01]  /*3440*/  IMAD R0, R54, 0x1c, R105 ;  /* 0x0000001c36007824 */ /* 0x000fe200078e0269 */
[----:B------:R-:W-:-:S02]  /*3450*/  ISETP.GT.U32.OR P6, PT, R11, 0x1b, P5 ;  /* 0x0000001b0b00780c */ /* 0x000fc40002fc4470 */
[----:B------:R-:W-:Y:S01]  /*3460*/  ISETP.GT.U32.OR P2, PT, R51, 0x1b, P2 ;  /* 0x0000001b3300780c */ /* 0x000fe20001744470 */
[----:B------:R-:W-:Y:S01]  /*3470*/  HFMA2.MMA R51, -RZ, RZ, 0, 0 ;  /* 0x00000000ff337435 */ /* 0x000fe200000001ff */
[----:B------:R-:W-:Y:S01]  /*3480*/  ISETP.LT.OR P1, PT, R49, 0x1, P1 ;  /* 0x000000013100780c */ /* 0x000fe20000f21670 */
[----:B------:R-:W-:Y:S01]  /*3490*/  IMAD R49, R66, -0xe, R83 ;  /* 0xfffffff242317824 */ /* 0x000fe200078e0253 */
[----:B------:R-:W-:Y:S02]  /*34a0*/  ISETP.GT.U32.OR P0, PT, R47, 0x1b, P0 ;  /* 0x0000001b2f00780c */ /* 0x000fe40000704470 */
[----:B------:R-:W-:Y:S02]  /*34b0*/  ISETP.GT.U32.OR P3, PT, R52, 0x1b, P3 ;  /* 0x0000001b3400780c */ /* 0x000fe40001f64470 */
[----:B------:R-:W-:Y:S02]  /*34c0*/  ISETP.GT.OR P4, PT, R50, 0x1c, P4 ;  /* 0x0000001c3200780c */ /* 0x000fe40002784670 */
[----:B------:R-:W-:-:S02]  /*34d0*/  MOV R131, RZ ;  /* 0x000000ff00837202 */ /* 0x000fc40000000f00 */
[----:B------:R-:W-:Y:S02]  /*34e0*/  MOV R53, RZ ;  /* 0x000000ff00357202 */ /* 0x000fe40000000f00 */
[----:B------:R-:W-:Y:S02]  /*34f0*/  MOV R59, RZ ;  /* 0x000000ff003b7202 */ /* 0x000fe40000000f00 */
[----:B------:R-:W-:Y:S02]  /*3500*/  MOV R63, RZ ;  /* 0x000000ff003f7202 */ /* 0x000fe40000000f00 */
[----:B------:R-:W-:Y:S02]  /*3510*/  MOV R133, RZ ;  /* 0x000000ff00857202 */ /* 0x000fe40000000f00 */
[----:B------:R-:W-:Y:S02]  /*3520*/  MOV R67, RZ ;  /* 0x000000ff00437202 */ /* 0x000fe40000000f00 */
        /* <DEDUP_REMOVED lines=10> */
[----:B------:R-:W-:Y:S02]  /*35d0*/  IADD3 R48, R88, -0x1d, RZ ;  /* 0xffffffe358307810 */ /* 0x000fe40007ffe0ff */
[----:B------:R-:W-:-:S02]  /*35e0*/  P2R R144, PR, RZ, 0x40 ;  /* 0x00000040ff907803 */ /* 0x000fc40000000000 */
.L_x_7:
[----:B------:R-:W-:Y:S01]  /*35f0*/  P2R R153, PR, RZ, 0x4 ;  /* 0x00000004ff997803 */ /* 0x000fe20000000000 */
[----:B------:R-:W-:Y:S06]  /*3600*/  BAR.SYNC 0x0 ;  /* 0x0000000000007b1d */ /* 0x000fec0000000000 */
[----:B------:R-:W-:-:S02]  /*3610*/  ISETP.NE.AND P2, PT, R78, RZ, PT ;  /* 0x000000ff4e00720c */ /* 0x000fc40003f45270 */
[----:B------:R-:W-:Y:S02]  /*3620*/  P2R R147, PR, RZ, 0x20 ;  /* 0x00000020ff937803 */ /* 0x000fe40000000000 */
[----:B------:R-:W-:Y:S02]  /*3630*/  P2R R157, PR, RZ, 0x8 ;  /* 0x00000008ff9d7803 */ /* 0x000fe40000000000 */
[----:B------:R-:W-:Y:S02]  /*3640*/  ISETP.NE.AND P5, PT, R132, RZ, PT ;  /* 0x000000ff8400720c */ /* 0x000fe40003fa5270 */
[----:B------:R-:W-:Y:S02]  /*3650*/  ISETP.NE.AND P3, PT, R144, RZ, PT ;  /* 0x000000ff9000720c */ /* 0x000fe40003f65270 */
[----:B------:R-:W-:Y:S02]  /*3660*/  P2R R43, PR, RZ, 0x20 ;  /* 0x00000020ff2b7803 */ /* 0x000fe40000000000 */
[----:B------:R-:W-:Y:S01]  /*3670*/  MOV R42, RZ ;  /* 0x000000ff002a7202 */ /* 0x000fe20000000f00 */
[----:B------:R-:W-:Y:S01]  /*3680*/  @!P2 IMAD R8, R39, 0x3100, R48 ;  /* 0x000031002708a824 */ /* 0x000fe200078e0230 */
[----:B------:R-:W-:-:S02]  /*3690*/  @!P2 MOV R9, 0x4 ;  /* 0x000000040009a802 */ /* 0x000fc40000000f00 */
[----:B------:R-:W-:Y:S02]  /*36a0*/  ISETP.NE.AND P5, PT, R104, RZ, PT ;  /* 0x000000ff6800720c */ /* 0x000fe40003fa5270 */
[----:B------:R-:W-:Y:S01]  /*36b0*/  P2R R151, PR, RZ, 0x2 ;  /* 0x00000002ff977803 */ /* 0x000fe20000000000 */
[----:B------:R-:W-:Y:S01]  /*36c0*/  @!P2 IMAD.WIDE R8, R8, R9, c[0x0][0x160] ;  /* 0x000058000808a625 */ /* 0x000fe200078e0209 */
[----:B------:R-:W-:Y:S02]  /*36d0*/  ISETP.NE.AND P1, PT, R126, RZ, PT ;  /* 0x000000ff7e00720c */ /* 0x000fe40003f25270 */
[----:B------:R-:W-:Y:S01]  /*36e0*/  @!P3 MOV R15, 0x4 ;  /* 0x00000004000fb802 */ /* 0x000fe20000000f00 */
[----:B------:R-:W-:Y:S01]  /*36f0*/  @!P3 IMAD R14, R39, 0x3100, R26 ;  /* 0x00003100270eb824 */ /* 0x000fe200078e021a */
[----:B------:R0:W2:Y:S01]  /*3700*/  @!P2 LDG.E.CONSTANT R42, [R8.64] ;  /* 0x00000004082aa981 */ /* 0x0000a2000c1e9900 */
[----:B------:R-:W-:Y:S02]  /*3710*/  ISETP.NE.AND P2, PT, R142, RZ, PT ;  /* 0x000000ff8e00720c */ /* 0x000fe40003f45270 */
[----:B------:R-:W-:Y:S01]  /*3720*/  MOV R50, RZ ;  /* 0x000000ff00327202 */ /* 0x000fe20000000f00 */
[----:B------:R-:W-:Y:S01]  /*3730*/  @!P3 IMAD.WIDE R14, R14, R15, c[0x0][0x160] ;  /* 0x000058000e0eb625 */ /* 0x000fe200078e020f */
[----:B------:R-:W-:-:S02]  /*3740*/  @!P5 MOV R11, 0x4 ;  /* 0x00000004000bd802 */ /* 0x000fc40000000f00 */
[----:B------:R-:W-:Y:S01]  /*3750*/  MOV R44, RZ ;  /* 0x000000ff002c7202 */ /* 0x000fe20000000f00 */
[C---:B------:R-:W-:Y:S01]  /*3760*/  @!P5 IMAD R10, R39.reuse, 0x3100, R34 ;  /* 0x00003100270ad824 */ /* 0x040fe200078e0222 */
[----:B------:R1:W3:Y:S01]  /*3770*/  @!P3 LDG.E.CONSTANT R50, [R14.64] ;  /* 0x000000040e32b981 */ /* 0x0002e2000c1e9900 */
[----:B------:R-:W-:Y:S01]  /*3780*/  MOV R92, RZ ;  /* 0x000000ff005c7202 */ /* 0x000fe20000000f00 */
[C---:B------:R-:W-:Y:S01]  /*3790*/  @!P1 IMAD R12, R39.reuse, 0x3100, R21 ;  /* 0x00003100270c9824 */ /* 0x040fe200078e0215 */
[----:B------:R-:W-:Y:S01]  /*37a0*/  ISETP.NE.AND P6, PT, R130, RZ, PT ;  /* 0x000000ff8200720c */ /* 0x000fe20003fc5270 */
[----:B------:R-:W-:Y:S01]  /*37b0*/  @!P5 IMAD.WIDE R10, R10, R11, c[0x0][0x160] ;  /* 0x000058000a0ad625 */ /* 0x000fe200078e020b */
[----:B------:R-:W-:Y:S02]  /*37c0*/  @!P1 MOV R13, 0x4 ;  /* 0x00000004000d9802 */ /* 0x000fe40000000f00 */
[----:B------:R-:W-:Y:S02]  /*37d0*/  MOV R46, RZ ;  /* 0x000000ff002e7202 */ /* 0x000fe40000000f00 */
[----:B------:R4:W5:Y:S01]  /*37e0*/  @!P5 LDG.E.CONSTANT R44, [R10.64] ;  /* 0x000000040a2cd981 */ /* 0x000962000c1e9900 */
[----:B-1----:R-:W-:Y:S01]  /*37f0*/  @!P2 MOV R15, 0x4 ;  /* 0x00000004000fa802 */ /* 0x002fe20000000f00 */
[----:B------:R-:W-:Y:S01]  /*3800*/  @!P2 IMAD R14, R39, 0x3100, R24 ;  /* 0x00003100270ea824 */ /* 0x000fe200078e0218 */
[----:B------:R-:W-:Y:S01]  /*3810*/  ISETP.NE.AND P5, PT, R43, RZ, PT ;  /* 0x000000ff2b00720c */ /* 0x000fe20003fa5270 */
[----:B------:R-:W-:Y:S01]  /*3820*/  @!P1 IMAD.WIDE R12, R12, R13, c[0x0][0x160] ;  /* 0x000058000c0c9625 */ /* 0x000fe200078e020d */
[----:B------:R-:W-:-:S02]  /*3830*/  P2R R149, PR, RZ, 0x1 ;  /* 0x00000001ff957803 */ /* 0x000fc40000000000 */
[----:B------:R-:W-:Y:S01]  /*3840*/  P2R R155, PR, RZ, 0x10 ;  /* 0x00000010ff9b7803 */ /* 0x000fe20000000000 */
[----:B------:R-:W-:Y:S01]  /*3850*/  @!P2 IMAD.WIDE R14, R14, R15, c[0x0][0x160] ;  /* 0x000058000e0ea625 */ /* 0x000fe200078e020f */
[----:B------:R1:W5:Y:S01]  /*3860*/  @!P1 LDG.E.CONSTANT R46, [R12.64] ;  /* 0x000000040c2e9981 */ /* 0x000362000c1e9900 */
[----:B------:R-:W-:Y:S02]  /*3870*/  ISETP.NE.AND P0, PT, R136, RZ, PT ;  /* 0x000000ff8800720c */ /* 0x000fe40003f05270 */
[----:B------:R-:W-:Y:S01]  /*3880*/  ISETP.NE.AND P4, PT, R134, RZ, PT ;  /* 0x000000ff8600720c */ /* 0x000fe20003f85270 */
[----:B------:R0:W5:Y:S01]  /*3890*/  @!P2 LDG.E.CONSTANT R92, [R14.64] ;  /* 0x000000040e5ca981 */ /* 0x000162000c1e9900 */
[----:B------:R-:W-:Y:S01]  /*38a0*/  ISETP.NE.AND P2, PT, R80, RZ, PT ;  /* 0x000000ff5000720c */ /* 0x000fe20003f45270 */
[----:B------:R-:W-:Y:S01]  /*38b0*/  @!P6 IMAD R40, R39, 0x3100, R31 ;  /* 0x000031002728e824 */ /* 0x000fe200078e021f */
[----:B------:R-:W-:Y:S02]  /*38c0*/  ISETP.NE.AND P1, PT, R143, RZ, PT ;  /* 0x000000ff8f00720c */ /* 0x000fe40003f25270 */
[----:B------:R-:W-:-:S02]  /*38d0*/  P2R R145, PR, RZ, 0x4 ;  /* 0x00000004ff917803 */ /* 0x000fc40000000000 */
[----:B------:R-:W-:Y:S01]  /*38e0*/  ISETP.NE.AND P2, PT, R140, RZ, PT ;  /* 0x000000ff8c00720c */ /* 0x000fe20003f45270 */
[----:B------:R-:W-:Y:S01]  /*38f0*/  @!P5 IMAD R43, R39, 0x3100, R20 ;  /* 0x00003100272bd824 */ /* 0x000fe200078e0214 */
[----:B------:R-:W-:Y:S02]  /*3900*/  @!P6 MOV R41, 0x4 ;  /* 0x000000040029e802 */ /* 0x000fe40000000f00 */
[----:B------:R-:W-:Y:S02]  /*3910*/  @!P5 MOV R96, 0x4 ;  /* 0x000000040060d802 */ /* 0x000fe40000000f00 */
[----:B------:R-:W-:Y:S01]  /*3920*/  MOV R52, RZ ;  /* 0x000000ff00347202 */ /* 0x000fe20000000f00 */
[----:B------:R-:W-:Y:S01]  /*3930*/  @!P6 IMAD.WIDE R40, R40, R41, c[0x0][0x160] ;  /* 0x000058002828e625 */ /* 0x000fe200078e0229 */
[----:B------:R-:W-:-:S03]  /*3940*/  MOV R54, RZ ;  /* 0x000000ff00367202 */ /* 0x000fc60000000f00 */
[----:B0-----:R-:W-:Y:S01]  /*3950*/  @!P5 IMAD.WIDE R8, R43, R96, c[0x0][0x160] ;  /* 0x000058002b08d625 */ /* 0x001fe200078e0260 */
[----:B------:R0:W5:Y:S01]  /*3960*/  @!P6 LDG.E.CONSTANT R52, [R40.64] ;  /* 0x000000042834e981 */ /* 0x000162000c1e9900 */
[----:B------:R-:W-:Y:S02]  /*3970*/  ISETP.NE.AND P6, PT, R84, RZ, PT ;  /* 0x000000ff5400720c */ /* 0x000fe40003fc5270 */
[----:B------:R-:W-:Y:S01]  /*3980*/  @!P4 MOV R98, 0x4 ;  /* 0x000000040062c802 */ /* 0x000fe20000000f00 */
[----:B------:R1:W5:Y:S01]  /*3990*/  @!P5 LDG.E.CONSTANT R54, [R8.64] ;  /* 0x000000040836d981 */ /* 0x000362000c1e9900 */
[----:B------:R-:W-:Y:S01]  /*39a0*/  @!P0 MOV R146, 0x4 ;  /* 0x0000000400928802 */ /* 0x000fe20000000f00 */
[C---:B------:R-:W-:Y:S01]  /*39b0*/  @!P4 IMAD R45, R39.reuse, 0x3100, R28 ;  /* 0x00003100272dc824 */ /* 0x040fe200078e021c */
[----:B------:R-:W-:Y:S01]  /*39c0*/  ISETP.NE.AND P5, PT, R82, RZ, PT ;  /* 0x000000ff5200720c */ /* 0x000fe20003fa5270 */
[C---:B------:R-:W-:Y:S01]  /*39d0*/  @!P0 IMAD R47, R39.reuse, 0x3100, R18 ;  /* 0x00003100272f8824 */ /* 0x040fe200078e0212 */
[----:B------:R-:W-:Y:S01]  /*39e0*/  @!P2 MOV R152, 0x4 ;  /* 0x000000040098a802 */ /* 0x000fe20000000f00 */
[C---:B0-----:R-:W-:Y:S01]  /*39f0*/  @!P1 IMAD R40, R39.reuse, 0x3100, R25 ;  /* 0x0000310027289824 */ /* 0x041fe200078e0219 */
[----:B------:R-:W-:Y:S01]  /*3a00*/  @!P1 MOV R41, 0x4 ;  /* 0x0000000400299802 */ /* 0x000fe20000000f00 */
[----:B------:R-:W-:Y:S01]  /*3a10*/  @!P2 IMAD R43, R39, 0x3100, R16 ;  /* 0x00003100272ba824 */ /* 0x000fe200078e0210 */
[----:B------:R-:W-:Y:S01]  /*3a20*/  MOV R88, RZ ;  /* 0x000000ff00587202 */ /* 0x000fe20000000f00 */
[----:B----4-:R-:W-:Y:S01]  /*3a30*/  @!P4 IMAD.WIDE R10, R45, R98, c[0x0][0x160] ;  /* 0x000058002d0ac625 */ /* 0x010fe200078e0262 */
[----:B------:R-:W-:-:S02]  /*3a40*/  MOV R90, RZ ;  /* 0x000000ff005a7202 */ /* 0x000fc40000000f00 */
[----:B------:R-:W-:Y:S01]  /*3a50*/  MOV R94, RZ ;  /* 0x000000ff005e7202 */ /* 0x000fe20000000f00 */
[----:B-1----:R-:W-:Y:S01]  /*3a60*/  @!P0 IMAD.WIDE R12, R47, R146, c[0x0][0x160] ;  /* 0x000058002f0c8625 */ /* 0x002fe200078e0292 */
[----:B------:R-:W-:Y:S01]  /*3a70*/  MOV R96, RZ ;  /* 0x000000ff00607202 */ /* 0x000fe20000000f00 */
[----:B------:R0:W4:Y:S02]  /*3a80*/  @!P4 LDG.E.CONSTANT R88, [R10.64] ;  /* 0x000000040a58c981 */ /* 0x000124000c1e9900 */
[----:B------:R-:W-:-:S04]  /*3a90*/  @!P1 IMAD.WIDE R40, R40, R41, c[0x0][0x160] ;  /* 0x0000580028289625 */ /* 0x000fc800078e0229 */
[----:B------:R-:W-:Y:S01]  /*3aa0*/  @!P2 IMAD.WIDE R8, R43, R152, c[0x0][0x160] ;  /* 0x000058002b08a625 */ /* 0x000fe200078e0298 */
[----:B------:R1:W4:Y:S01]  /*3ab0*/  @!P0 LDG.E.CONSTANT R90, [R12.64] ;  /* 0x000000040c5a8981 */ /* 0x000322000c1e9900 */
[----:B------:R-:W-:Y:S02]  /*3ac0*/  ISETP.NE.AND P0, PT, R100, RZ, PT ;  /* 0x000000ff6400720c */ /* 0x000fe40003f05270 */
[----:B------:R-:W-:Y:S01]  /*3ad0*/  ISETP.NE.AND P4, PT, R102, RZ, PT ;  /* 0x000000ff6600720c */ /* 0x000fe20003f85270 */
[----:B------:R0:W4:Y:S01]  /*3ae0*/  @!P1 LDG.E.CONSTANT R94, [R40.64] ;  /* 0x00000004285e9981 */ /* 0x000122000c1e9900 */
[----:B------:R-:W-:Y:S02]  /*3af0*/  ISETP.NE.AND P1, PT, R86, RZ, PT ;  /* 0x000000ff5600720c */ /* 0x000fe40003f25270 */
[----:B------:R-:W-:Y:S01]  /*3b00*/  ISETP.NE.AND P3, PT, R106, RZ, PT ;  /* 0x000000ff6a00720c */ /* 0x000fe20003f65270 */
[----:B------:R1:W4:Y:S01]  /*3b10*/  @!P2 LDG.E.CONSTANT R96, [R8.64] ;  /* 0x000000040860a981 */ /* 0x000322000c1e9900 */
[----:B------:R-:W-:Y:S01]  /*3b20*/  ISETP.NE.AND P2, PT, R145, RZ, PT ;  /* 0x000000ff9100720c */ /* 0x000fe20003f45270 */
[C---:B------:R-:W-:Y:S01]  /*3b30*/  @!P6 IMAD R45, R39.reuse, 0x3100, R37 ;  /* 0x00003100272de824 */ /* 0x040fe200078e0225 */
[----:B------:R-:W-:Y:S01]  /*3b40*/  @!P6 MOV R154, 0x4 ;  /* 0x00000004009ae802 */ /* 0x000fe20000000f00 */
[----:B------:R-:W-:Y:S01]  /*3b50*/  @!P5 IMAD R47, R39, 0x3100, R36 ;  /* 0x00003100272fd824 */ /* 0x000fe200078e0224 */
[----:B------:R-:W-:-:S02]  /*3b60*/  @!P5 MOV R156, 0x4 ;  /* 0x00000004009cd802 */ /* 0x000fc40000000f00 */
[----:B------:R-:W-:Y:S01]  /*3b70*/  MOV R98, RZ ;  /* 0x000000ff00627202 */ /* 0x000fe20000000f00 */
[----:B0-----:R-:W-:Y:S01]  /*3b80*/  @!P6 IMAD.WIDE R10, R45, R154, c[0x0][0x160] ;  /* 0x000058002d0ae625 */ /* 0x001fe200078e029a */
[----:B------:R-:W-:-:S03]  /*3b90*/  MOV R146, RZ ;  /* 0x000000ff00927202 */ /* 0x000fc60000000f00 */
[----:B-1----:R-:W-:Y:S01]  /*3ba0*/  @!P5 IMAD.WIDE R12, R47, R156, c[0x0][0x160] ;  /* 0x000058002f0cd625 */ /* 0x002fe200078e029c */
[----:B------:R0:W4:Y:S01]  /*3bb0*/  @!P6 LDG.E.CONSTANT R98, [R10.64] ;  /* 0x000000040a62e981 */ /* 0x000122000c1e9900 */
[----:B------:R-:W-:Y:S02]  /*3bc0*/  @!P0 MOV R15, 0x4 ;  /* 0x00000004000f8802 */ /* 0x000fe40000000f00 */
[----:B------:R-:W-:Y:S01]  /*3bd0*/  @!P1 MOV R41, 0x4 ;  /* 0x0000000400299802 */ /* 0x000fe20000000f00 */
[----:B------:R1:W4:Y:S01]  /*3be0*/  @!P5 LDG.E.CONSTANT R146, [R12.64] ;  /* 0x000000040c92d981 */ /* 0x000322000c1e9900 */
[----:B------:R-:W-:Y:S01]  /*3bf0*/  ISETP.NE.AND P6, PT, R128, RZ, PT ;  /* 0x000000ff8000720c */ /* 0x000fe20003fc5270 */
[----:B------:R-:W-:Y:S01]  /*3c00*/  @!P0 IMAD R14, R39, 0x3100, R22 ;  /* 0x00003100270e8824 */ /* 0x000fe200078e0216 */
[----:B------:R-:W-:Y:S01]  /*3c10*/  ISETP.NE.AND P5, PT, R147, RZ, PT ;  /* 0x000000ff9300720c */ /* 0x000fe20003fa5270 */
[C---:B------:R-:W-:Y:S01]  /*3c20*/  @!P1 IMAD R40, R39.reuse, 0x3100, R35 ;  /* 0x0000310027289824 */ /* 0x040fe200078e0223 */
[----:B------:R-:W-:Y:S01]  /*3c30*/  @!P2 MOV R162, 0x4 ;  /* 0x0000000400a2a802 */ /* 0x000fe20000000f00 */
[C---:B------:R-:W-:Y:S01]  /*3c40*/  @!P2 IMAD R43, R39.reuse, 0x3100, R107 ;  /* 0x00003100272ba824 */ /* 0x040fe200078e026b */
[----:B------:R-:W-:Y:S01]  /*3c50*/  @!P4 MOV R164, 0x4 ;  /* 0x0000000400a4c802 */ /* 0x000fe20000000f00 */
[C---:B------:R-:W-:Y:S01]  /*3c60*/  @!P4 IMAD R45, R39.reuse, 0x3100, R33 ;  /* 0x00003100272dc824 */ /* 0x040fe200078e0221 */
[----:B------:R-:W-:Y:S01]  /*3c70*/  @!P3 MOV R166, 0x4 ;  /* 0x0000000400a6b802 */ /* 0x000fe20000000f00 */
[----:B------:R-:W-:Y:S01]  /*3c80*/  @!P3 IMAD R47, R39, 0x3100, R32 ;  /* 0x00003100272fb824 */ /* 0x000fe200078e0220 */
[----:B------:R-:W-:Y:S01]  /*3c90*/  MOV R148, RZ ;  /* 0x000000ff00947202 */ /* 0x000fe20000000f00 */
[----:B------:R-:W-:Y:S01]  /*3ca0*/  @!P0 IMAD.WIDE R14, R14, R15, c[0x0][0x160] ;  /* 0x000058000e0e8625 */ /* 0x000fe200078e020f */
[----:B------:R-:W-:-:S02]  /*3cb0*/  MOV R150, RZ ;  /* 0x000000ff00967202 */ /* 0x000fc40000000f00 */
[----:B------:R-:W-:Y:S01]  /*3cc0*/  MOV R152, RZ ;  /* 0x000000ff00987202 */ /* 0x000fe20000000f00 */
[----:B------:R-:W-:Y:S01]  /*3cd0*/  @!P1 IMAD.WIDE R40, R40, R41, c[0x0][0x160] ;  /* 0x0000580028289625 */ /* 0x000fe200078e0229 */
[----:B------:R-:W-:Y:S01]  /*3ce0*/  MOV R154, RZ ;  /* 0x000000ff009a7202 */ /* 0x000fe20000000f00 */
[----:B------:R1:W4:Y:S01]  /*3cf0*/  @!P0 LDG.E.CONSTANT R148, [R14.64] ;  /* 0x000000040e948981 */ /* 0x000322000c1e9900 */
[----:B------:R-:W-:Y:S01]  /*3d00*/  MOV R156, RZ ;  /* 0x000000ff009c7202 */ /* 0x000fe20000000f00 */
[----:B------:R-:W-:-:S04]  /*3d10*/  @!P2 IMAD.WIDE R8, R43, R162, c[0x0][0x160] ;  /* 0x000058002b08a625 */ /* 0x000fc800078e02a2 */
[----:B0-----:R-:W-:Y:S01]  /*3d20*/  @!P4 IMAD.WIDE R10, R45, R164, c[0x0][0x160] ;  /* 0x000058002d0ac625 */ /* 0x001fe200078e02a4 */
[----:B------:R0:W4:Y:S03]  /*3d30*/  @!P1 LDG.E.CONSTANT R150, [R40.64] ;  /* 0x0000000428969981 */ /* 0x000126000c1e9900 */
[----:B-1----:R-:W-:Y:S01]  /*3d40*/  @!P3 IMAD.WIDE R12, R47, R166, c[0x0][0x160] ;  /* 0x000058002f0cb625 */ /* 0x002fe200078e02a6 */
[----:B------:R1:W4:Y:S01]  /*3d50*/  @!P2 LDG.E.CONSTANT R152, [R8.64] ;  /* 0x000000040898a981 */ /* 0x000322000c1e9900 */
[----:B------:R-:W-:Y:S02]  /*3d60*/  ISETP.NE.AND P0, PT, R149, RZ, PT ;  /* 0x000000ff9500720c */ /* 0x000fe40003f05270 */
[----:B------:R-:W-:Y:S01]  /*3d70*/  ISETP.NE.AND P1, PT, R151, RZ, PT ;  /* 0x000000ff9700720c */ /* 0x000fe20003f25270 */
[----:B------:R1:W4:Y:S01]  /*3d80*/  @!P4 LDG.E.CONSTANT R154, [R10.64] ;  /* 0x000000040a9ac981 */ /* 0x000322000c1e9900 */
[----:B------:R-:W-:-:S02]  /*3d90*/  ISETP.NE.AND P2, PT, R153, RZ, PT ;  /* 0x000000ff9900720c */ /* 0x000fc40003f45270 */
[----:B------:R-:W-:Y:S01]  /*3da0*/  ISETP.NE.AND P4, PT, R155, RZ, PT ;  /* 0x000000ff9b00720c */ /* 0x000fe20003f85270 */
[----:B------:R1:W4:Y:S01]  /*3db0*/  @!P3 LDG.E.CONSTANT R156, [R12.64] ;  /* 0x000000040c9cb981 */ /* 0x000322000c1e9900 */
[----:B------:R-:W-:Y:S01]  /*3dc0*/  ISETP.NE.AND P3, PT, R157, RZ, PT ;  /* 0x000000ff9d00720c */ /* 0x000fe20003f65270 */
[C---:B------:R-:W-:Y:S01]  /*3dd0*/  @!P5 IMAD R14, R39.reuse, 0x3100, R38 ;  /* 0x00003100270ed824 */ /* 0x040fe200078e0226 */
[----:B------:R-:W-:Y:S01]  /*3de0*/  @!P5 MOV R15, 0x4 ;  /* 0x00000004000fd802 */ /* 0x000fe20000000f00 */
[----:B0-----:R-:W-:Y:S01]  /*3df0*/  @!P6 IMAD R40, R39, 0x3100, R30 ;  /* 0x000031002728e824 */ /* 0x001fe200078e021e */
[----:B------:R-:W-:Y:S02]  /*3e00*/  @!P6 MOV R41, 0x4 ;  /* 0x000000040029e802 */ /* 0x000fe40000000f00 */
[----:B------:R-:W-:Y:S01]  /*3e10*/  MOV R158, RZ ;  /* 0x000000ff009e7202 */ /* 0x000fe20000000f00 */
[----:B------:R-:W-:Y:S01]  /*3e20*/  @!P5 IMAD.WIDE R14, R14, R15, c[0x0][0x160] ;  /* 0x000058000e0ed625 */ /* 0x000fe200078e020f */
[----:B------:R-:W-:-:S03]  /*3e30*/  MOV R160, RZ ;  /* 0x000000ff00a07202 */ /* 0x000fc60000000f00 */
[----:B------:R-:W-:Y:S01]  /*3e40*/  @!P6 IMAD.WIDE R40, R40, R41, c[0x0][0x160] ;  /* 0x000058002828e625 */ /* 0x000fe200078e0229 */
[----:B------:R0:W4:Y:S01]  /*3e50*/  @!P5 LDG.E.CONSTANT R158, [R14.64] ;  /* 0x000000040e9ed981 */ /* 0x000122000c1e9900 */
[----:B------:R-:W-:Y:S02]  /*3e60*/  @!P0 MOV R172, 0x4 ;  /* 0x0000000400ac8802 */ /* 0x000fe40000000f00 */
[----:B------:R-:W-:Y:S01]  /*3e70*/  @!P1 MOV R174, 0x4 ;  /* 0x0000000400ae9802 */ /* 0x000fe20000000f00 */
[----:B------:R1:W4:Y:S01]  /*3e80*/  @!P6 LDG.E.CONSTANT R160, [R40.64] ;  /* 0x0000000428a0e981 */ /* 0x000322000c1e9900 */
[----:B------:R-:W-:Y:S01]  /*3e90*/  @!P2 MOV R176, 0x4 ;  /* 0x0000000400b0a802 */ /* 0x000fe20000000f00 */
[C---:B------:R-:W-:Y:S02]  /*3ea0*/  @!P0 IMAD R43, R39.reuse, 0x3100, R29 ;  /* 0x00003100272b8824 */ /* 0x040fe400078e021d */
[C---:B------:R-:W-:Y:S01]  /*3eb0*/  @!P1 IMAD R45, R39.reuse, 0x3100, R19 ;  /* 0x00003100272d9824 */ /* 0x040fe200078e0213 */
[----:B0-----:R-:W-:Y:S01]  /*3ec0*/  @!P4 MOV R15, 0x4 ;  /* 0x00000004000fc802 */ /* 0x001fe20000000f00 */
[----:B------:R-:W-:-:S02]  /*3ed0*/  @!P2 IMAD R47, R39, 0x3100, R27 ;  /* 0x00003100272fa824 */ /* 0x000fc400078e021b */
[C---:B------:R-:W-:Y:S01]  /*3ee0*/  @!P4 IMAD R14, R39.reuse, 0x3100, R17 ;  /* 0x00003100270ec824 */ /* 0x040fe200078e0211 */
[----:B-1----:R-:W-:Y:S01]  /*3ef0*/  @!P3 MOV R41, 0x4 ;  /* 0x000000040029b802 */ /* 0x002fe20000000f00 */
[----:B------:R-:W-:Y:S01]  /*3f00*/  @!P3 IMAD R40, R39, 0x3100, R23 ;  /* 0x000031002728b824 */ /* 0x000fe200078e0217 */
[----:B------:R-:W-:Y:S01]  /*3f10*/  MOV R162, RZ ;  /* 0x000000ff00a27202 */ /* 0x000fe20000000f00 */
[----:B------:R-:W-:Y:S01]  /*3f20*/  @!P0 IMAD.WIDE R8, R43, R172, c[0x0][0x160] ;  /* 0x000058002b088625 */ /* 0x000fe200078e02ac */
[----:B------:R-:W-:Y:S02]  /*3f30*/  MOV R164, RZ ;  /* 0x000000ff00a47202 */ /* 0x000fe40000000f00 */
[----:B------:R-:W-:Y:S01]  /*3f40*/  MOV R166, RZ ;  /* 0x000000ff00a67202 */ /* 0x000fe20000000f00 */
[----:B------:R-:W-:Y:S01]  /*3f50*/  @!P1 IMAD.WIDE R10, R45, R174, c[0x0][0x160] ;  /* 0x000058002d0a9625 */ /* 0x000fe200078e02ae */
[----:B------:R-:W-:Y:S01]  /*3f60*/  MOV R168, RZ ;  /* 0x000000ff00a87202 */ /* 0x000fe20000000f00 */
[----:B------:R-:W4:Y:S01]  /*3f70*/  @!P0 LDG.E.CONSTANT R162, [R8.64] ;  /* 0x0000000408a28981 */ /* 0x000f22000c1e9900 */
[----:B------:R-:W-:Y:S01]  /*3f80*/  MOV R170, RZ ;  /* 0x000000ff00aa7202 */ /* 0x000fe20000000f00 */
[----:B------:R-:W-:-:S02]  /*3f90*/  @!P2 IMAD.WIDE R12, R47, R176, c[0x0][0x160] ;  /* 0x000058002f0ca625 */ /* 0x000fc400078e02b0 */
[----:B------:R-:W4:Y:S02]  /*3fa0*/  @!P1 LDG.E.CONSTANT R164, [R10.64] ;  /* 0x000000040aa49981 */ /* 0x000f24000c1e9900 */
[----:B------:R-:W-:Y:S02]  /*3fb0*/  @!P4 IMAD.WIDE R14, R14, R15, c[0x0][0x160] ;  /* 0x000058000e0ec625 */ /* 0x000fe400078e020f */
[----:B------:R-:W4:Y:S02]  /*3fc0*/  @!P2 LDG.E.CONSTANT R166, [R12.64] ;  /* 0x000000040ca6a981 */ /* 0x000f24000c1e9900 */
[----:B------:R-:W-:Y:S02]  /*3fd0*/  @!P3 IMAD.WIDE R40, R40, R41, c[0x0][0x160] ;  /* 0x000058002828b625 */ /* 0x000fe400078e0229 */
[----:B------:R-:W4:Y:S04]  /*3fe0*/  @!P4 LDG.E.CONSTANT R168, [R14.64] ;  /* 0x000000040ea8c981 */ /* 0x000f28000c1e9900 */
[----:B------:R-:W4:Y:S01]  /*3ff0*/  @!P3 LDG.E.CONSTANT R170, [R40.64] ;  /* 0x0000000428aab981 */ /* 0x000f22000c1e9900 */
[----:B------:R-:W-:Y:S01]  /*4000*/  ISETP.GT.AND P6, PT, R83, 0x4f, PT ;  /* 0x0000004f5300780c */ /* 0x000fe20003fc4270 */
[----:B------:R-:W-:Y:S02]  /*4010*/  BSSY B0, `(.L_x_0) ;  /* 0x0000025000007945 */ /* 0x000fe40003800000 */
[----:B--2---:R0:W-:Y:S04]  /*4020*/  STS [R83.X4], R42 ;  /* 0x0000002a53007388 */ /* 0x0041e80000004800 */
[----:B---3--:R0:W-:Y:S04]  /*4030*/  STS [R83.X4+0x540], R50 ;  /* 0x0005403253007388 */ /* 0x0081e80000004800 */
[----:B-----5:R0:W-:Y:S04]  /*4040*/  STS [R83.X4+0x1c0], R44 ;  /* 0x0001c02c53007388 */ /* 0x0201e80000004800 */
[----:B------:R0:W-:Y:S04]  /*4050*/  STS [R83.X4+0x380], R46 ;  /* 0x0003802e53007388 */ /* 0x0001e80000004800 */
[----:B------:R0:W-:Y:S04]  /*4060*/  STS [R83.X4+0xe00], R92 ;  /* 0x000e005c53007388 */ /* 0x0001e80000004800 */
[----:B------:R0:W-:Y:S04]  /*4070*/  STS [R83.X4+0x700], R52 ;  /* 0x0007003453007388 */ /* 0x0001e80000004800 */
[----:B------:R0:W-:Y:S04]  /*4080*/  STS [R83.X4+0x8c0], R54 ;  /* 0x0008c03653007388 */ /* 0x0001e80000004800 */
[----:B----4-:R0:W-:Y:S04]  /*4090*/  STS [R83.X4+0xa80], R88 ;  /* 0x000a805853007388 */ /* 0x0101e80000004800 */
[----:B------:R0:W-:Y:S04]  /*40a0*/  STS [R83.X4+0xc40], R90 ;  /* 0x000c405a53007388 */ /* 0x0001e80000004800 */
        /* <DEDUP_REMOVED lines=15> */
[----:B------:R0:W-:Y:S01]  /*41a0*/  STS [R83.X4+0x2a00], R170 ;  /* 0x002a00aa53007388 */ /* 0x0001e20000004800 */
[----:B------:R-:W-:Y:S05]  /*41b0*/  @P6 BRA `(.L_x_1) ;  /* 0x000000a000006947 */ /* 0x000fea0003800000 */
[----:B------:R-:W-:Y:S01]  /*41c0*/  ISETP.NE.AND P6, PT, R138, RZ, PT ;  /* 0x000000ff8a00720c */ /* 0x000fe20003fc5270 */
[----:B------:R-:W-:Y:S01]  /*41d0*/  BSSY B1, `(.L_x_2) ;  /* 0x0000007000017945 */ /* 0x000fe20003800000 */
[----:B------:R-:W-:-:S11]  /*41e0*/  MOV R8, RZ ;  /* 0x000000ff00087202 */ /* 0x000fd60000000f00 */
[----:B------:R-:W-:Y:S05]  /*41f0*/  @P6 BRA `(.L_x_3) ;  /* 0x0000004000006947 */ /* 0x000fea0003800000 */
[----:B------:R-:W-:Y:S01]  /*4200*/  HFMA2.MMA R9, -RZ, RZ, 0, 2.384185791015625e-07 ;  /* 0x00000004ff097435 */ /* 0x000fe200000001ff */
[----:B------:R-:W-:-:S09]  /*4210*/  IMAD R8, R39, 0x3100, R0 ;  /* 0x0000310027087824 */ /* 0x000fd200078e0200 */
[----:B------:R-:W-:-:S06]  /*4220*/  IMAD.WIDE R8, R8, R9, c[0x0][0x160] ;  /* 0x0000580008087625 */ /* 0x000fcc00078e0209 */
[----:B------:R1:W5:Y:S02]  /*4230*/  LDG.E.CONSTANT R8, [R8.64] ;  /* 0x0000000408087981 */ /* 0x000364000c1e9900 */
.L_x_3:
[----:B------:R-:W-:Y:S05]  /*4240*/  BSYNC B1 ;  /* 0x0000000000017941 */ /* 0x000fea0003800000 */
.L_x_2:
[----:B-----5:R2:W-:Y:S02]  /*4250*/  STS [R83.X4+0x2bc0], R8 ;  /* 0x002bc00853007388 */ /* 0x0205e40000004800 */
.L_x_1:
[----:B------:R-:W-:Y:S05]  /*4260*/  BSYNC B0 ;  /* 0x0000000000007941 */ /* 0x000fea0003800000 */
.L_x_0:
[----:B------:R-:W-:Y:S01]  /*4270*/  IMAD R47, R39, 0x90, RZ ;  /* 0x00000090272f7824 */ /* 0x000fe200078e02ff */
[----:B------:R-:W-:Y:S02]  /*4280*/  ISETP.GT.AND P6, PT, R83, 0xf, PT ;  /* 0x0000000f5300780c */ /* 0x000fe40003fc4270 */
[----:B0-----:R-:W-:Y:S01]  /*4290*/  MOV R50, 0x4 ;  /* 0x0000000400327802 */ /* 0x001fe20000000f00 */
[----:B--2---:R-:W-:-:S05]  /*42a0*/  IMAD R8, R85, 0x9000, R47 ;  /* 0x0000900055087824 */ /* 0x004fca00078e022f */
[----:B-1----:R-:W-:-:S05]  /*42b0*/  IADD3 R9, R8, R83, RZ ;  /* 0x0000005308097210 */ /* 0x002fca0007ffe0ff */
[----:B------:R-:W-:-:S05]  /*42c0*/  IMAD.WIDE R8, R9, R50, c[0x0][0x168] ;  /* 0x00005a0009087625 */ /* 0x000fca00078e0232 */
[----:B------:R0:W2:Y:S01]  /*42d0*/  @!P6 LDG.E.CONSTANT R14, [R8.64+0x23000] ;  /* 0x02300004080ee981 */ /* 0x0000a2000c1e9900 */
[-C--:B------:R-:W-:Y:S02]  /*42e0*/  IADD3 R45, R87, R47.reuse, RZ ;  /* 0x0000002f572d7210 */ /* 0x080fe40007ffe0ff */
[-C--:B------:R-:W-:Y:S01]  /*42f0*/  IADD3 R11, R5, R47.reuse, RZ ;  /* 0x0000002f050b7210 */ /* 0x080fe20007ffe0ff */
[----:B------:R0:W3:Y:S01]  /*4300*/  LDG.E.CONSTANT R94, [R8.64] ;  /* 0x00000004085e7981 */ /* 0x0000e2000c1e9900 */
[-C--:B------:R-:W-:Y:S01]  /*4310*/  IADD3 R13, R58, R47.reuse, RZ ;  /* 0x0000002f3a0d7210 */ /* 0x080fe20007ffe0ff */
[-C--:B------:R-:W-:Y:S01]  /*4320*/  IMAD.WIDE R44, R45, R50.reuse, c[0x0][0x168] ;  /* 0x00005a002d2c7625 */ /* 0x080fe200078e0232 */
[-C--:B------:R-:W-:Y:S01]  /*4330*/  IADD3 R41, R57, R47.reuse, RZ ;  /* 0x0000002f39297210 */ /* 0x080fe20007ffe0ff */
[----:B------:R0:W4:Y:S01]  /*4340*/  LDG.E.CONSTANT R146, [R8.64+0x7e00] ;  /* 0x007e000408927981 */ /* 0x000122000c1e9900 */
[-C--:B------:R-:W-:Y:S01]  /*4350*/  IADD3 R43, R3, R47.reuse, RZ ;  /* 0x0000002f032b7210 */ /* 0x080fe20007ffe0ff */
[-C--:B------:R-:W-:Y:S01]  /*4360*/  IMAD.WIDE R10, R11, R50.reuse, c[0x0][0x168] ;  /* 0x00005a000b0a7625 */ /* 0x080fe200078e0232 */
[-C--:B------:R-:W-:Y:S01]  /*4370*/  IADD3 R15, R56, R47.reuse, RZ ;  /* 0x0000002f380f7210 */ /* 0x080fe20007ffe0ff */
[----:B------:R1:W5:Y:S01]  /*4380*/  LDG.E.CONSTANT R46, [R44.64] ;  /* 0x000000042c2e7981 */ /* 0x000362000c1e9900 */
[-C--:B------:R-:W-:Y:S01]  /*4390*/  IADD3 R145, R60, R47.reuse, RZ ;  /* 0x0000002f3c917210 */ /* 0x080fe20007ffe0ff */
[-C--:B------:R-:W-:Y:S01]  /*43a0*/  IMAD.WIDE R12, R13, R50.reuse, c[0x0][0x168] ;  /* 0x00005a000d0c7625 */ /* 0x080fe200078e0232 */
[-C--:B------:R-:W-:Y:S01]  /*43b0*/  IADD3 R147, R6, R47.reuse, RZ ;  /* 0x0000002f06937210 */ /* 0x080fe20007ffe0ff */
[----:B------:R0:W3:Y:S01]  /*43c0*/  LDG.E.CONSTANT R52, [R10.64] ;  /* 0x000000040a347981 */ /* 0x0000e2000c1e9900 */
[-C--:B------:R-:W-:Y:S01]  /*43d0*/  IADD3 R151, R122, R47.reuse, RZ ;  /* 0x0000002f7a977210 */ /* 0x080fe20007ffe0ff */
[-C--:B------:R-:W-:Y:S01]  /*43e0*/  IMAD.WIDE R40, R41, R50.reuse, c[0x0][0x168] ;  /* 0x00005a0029287625 */ /* 0x080fe200078e0232 */
[-C--:B------:R-:W-:Y:S01]  /*43f0*/  IADD3 R149, R7, R47.reuse, RZ ;  /* 0x0000002f07957210 */ /* 0x080fe20007ffe0ff */
[----:B------:R0:W3:Y:S02]  /*4400*/  LDG.E.CONSTANT R54, [R12.64] ;  /* 0x000000040c367981 */ /* 0x0000e4000c1e9900 */
[-C--:B------:R-:W-:Y:S01]  /*4410*/  IMAD.WIDE R42, R43, R50.reuse, c[0x0][0x168] ;  /* 0x00005a002b2a7625 */ /* 0x080fe200078e0232 */
[-C--:B-1----:R-:W-:Y:S01]  /*4420*/  IADD3 R45, R114, R47.reuse, RZ ;  /* 0x0000002f722d7210 */ /* 0x082fe20007ffe0ff */
[----:B------:R1:W3:Y:S02]  /*4430*/  LDG.E.CONSTANT R90, [R40.64] ;  /* 0x00000004285a7981 */ /* 0x0002e4000c1e9900 */
[-C--:B0-----:R-:W-:Y:S01]  /*4440*/  IMAD.WIDE R10, R145, R50.reuse, c[0x0][0x168] ;  /* 0x00005a00910a7625 */ /* 0x081fe200078e0232 */
[----:B------:R-:W-:Y:S01]  /*4450*/  IADD3 R145, R108, R47, RZ ;  /* 0x0000002f6c917210 */ /* 0x000fe20007ffe0ff */
[----:B------:R0:W3:Y:S02]  /*4460*/  LDG.E.CONSTANT R92, [R42.64] ;  /* 0x000000042a5c7981 */ /* 0x0000e4000c1e9900 */
[----:B------:R-:W-:-:S02]  /*4470*/  IMAD.WIDE R44, R45, R50, c[0x0][0x168] ;  /* 0x00005a002d2c7625 */ /* 0x000fc400078e0232 */
[----:B------:R0:W3:Y:S02]  /*4480*/  LDG.E.CONSTANT R98, [R10.64] ;  /* 0x000000040a627981 */ /* 0x0000e4000c1e9900 */
[-C--:B------:R-:W-:Y:S01]  /*4490*/  IMAD.WIDE R12, R147, R50.reuse, c[0x0][0x168] ;  /* 0x00005a00930c7625 */ /* 0x080fe200078e0232 */
[-C--:B------:R-:W-:Y:S01]  /*44a0*/  IADD3 R147, R111, R47.reuse, RZ ;  /* 0x0000002f6f937210 */ /* 0x080fe20007ffe0ff */
[----:B------:R0:W3:Y:S02]  /*44b0*/  LDG.E.CONSTANT R96, [R44.64] ;  /* 0x000000042c607981 */ /* 0x0000e4000c1e9900 */
[-C--:B-1----:R-:W-:Y:S01]  /*44c0*/  IMAD.WIDE R40, R151, R50.reuse, c[0x0][0x168] ;  /* 0x00005a0097287625 */ /* 0x082fe200078e0232 */
[-C--:B0-----:R-:W-:Y:S01]  /*44d0*/  IADD3 R43, R70, R47.reuse, RZ ;  /* 0x0000002f462b7210 */ /* 0x081fe20007ffe0ff */
[----:B------:R0:W3:Y:S01]  /*44e0*/  LDG.E.CONSTANT R148, [R12.64] ;  /* 0x000000040c947981 */ /* 0x0000e2000c1e9900 */
[-C--:B------:R-:W-:Y:S01]  /*44f0*/  IADD3 R151, R62, R47.reuse, RZ ;  /* 0x0000002f3e977210 */ /* 0x080fe20007ffe0ff */
[-C--:B------:R-:W-:Y:S01]  /*4500*/  IMAD.WIDE R10, R147, R50.reuse, c[0x0][0x168] ;  /* 0x00005a00930a7625 */ /* 0x080fe200078e0232 */
[----:B------:R-:W-:Y:S01]  /*4510*/  IADD3 R147, R123, R47, RZ ;  /* 0x0000002f7b937210 */ /* 0x000fe20007ffe0ff */
[----:B------:R1:W3:Y:S02]  /*4520*/  LDG.E.CONSTANT R152, [R40.64] ;  /* 0x0000000428987981 */ /* 0x0002e4000c1e9900 */
[----:B------:R-:W-:-:S02]  /*4530*/  IMAD.WIDE R42, R43, R50, c[0x0][0x168] ;  /* 0x00005a002b2a7625 */ /* 0x000fc400078e0232 */
[----:B------:R0:W3:Y:S02]  /*4540*/  LDG.E.CONSTANT R158, [R10.64] ;  /* 0x000000040a9e7981 */ /* 0x0000e4000c1e9900 */
[----:B------:R-:W-:Y:S01]  /*4550*/  IMAD.WIDE R44, R145, R50, c[0x0][0x168] ;  /* 0x00005a00912c7625 */ /* 0x000fe200078e0232 */
[-C--:B------:R-:W-:Y:S01]  /*4560*/  IADD3 R145, R117, R47.reuse, RZ ;  /* 0x0000002f75917210 */ /* 0x080fe20007ffe0ff */
[----:B------:R0:W3:Y:S01]  /*4570*/  LDG.E.CONSTANT R154, [R42.64] ;  /* 0x000000042a9a7981 */ /* 0x0000e2000c1e9900 */
[----:B-1----:R-:W-:-:S03]  /*4580*/  IADD3 R41, R116, R47, RZ ;  /* 0x0000002f74297210 */ /* 0x002fc60007ffe0ff */
[----:B------:R1:W3:Y:S02]  /*4590*/  LDG.E.CONSTANT R156, [R44.64] ;  /* 0x000000042c9c7981 */ /* 0x0002e4000c1e9900 */
[-C--:B------:R-:W-:Y:S02]  /*45a0*/  IMAD.WIDE R40, R41, R50.reuse, c[0x0][0x168] ;  /* 0x00005a0029287625 */ /* 0x080fe400078e0232 */
[----:B------:R1:W3:Y:S02]  /*45b0*/  LDG.E.CONSTANT R164, [R8.64+0xfc00] ;  /* 0x00fc000408a47981 */ /* 0x0002e4000c1e9900 */
[-C--:B0-----:R-:W-:Y:S02]  /*45c0*/  IMAD.WIDE R42, R145, R50.reuse, c[0x0][0x168] ;  /* 0x00005a00912a7625 */ /* 0x081fe400078e0232 */
[----:B------:R0:W3:Y:S02]  /*45d0*/  LDG.E.CONSTANT R166, [R40.64] ;  /* 0x0000000428a67981 */ /* 0x0000e4000c1e9900 */
[----:B-1----:R-:W-:-:S02]  /*45e0*/  IMAD.WIDE R44, R147, R50, c[0x0][0x168] ;  /* 0x00005a00932c7625 */ /* 0x002fc400078e0232 */
[----:B------:R1:W3:Y:S01]  /*45f0*/  LDG.E.CONSTANT R168, [R42.64] ;  /* 0x000000042aa87981 */ /* 0x0002e2000c1e9900 */
[----:B------:R-:W-:-:S03]  /*4600*/  IADD3 R145, R120, R47, RZ ;  /* 0x0000002f78917210 */ /* 0x000fc60007ffe0ff */
[----:B------:R1:W3:Y:S01]  /*4610*/  LDG.E.CONSTANT R180, [R8.64+0x17a00] ;  /* 0x017a000408b47981 */ /* 0x0002e2000c1e9900 */
[----:B0-----:R-:W-:-:S03]  /*4620*/  IADD3 R41, R2, R47, RZ ;  /* 0x0000002f02297210 */ /* 0x001fc60007ffe0ff */
[----:B------:R0:W3:Y:S01]  /*4630*/  LDG.E.CONSTANT R44, [R44.64] ;  /* 0x000000042c2c7981 */ /* 0x0000e2000c1e9900 */
[----:B-1----:R-:W-:-:S03]  /*4640*/  IADD3 R43, R64, R47, RZ ;  /* 0x0000002f402b7210 */ /* 0x002fc60007ffe0ff */
[----:B------:R1:W3:Y:S01]  /*4650*/  LDG.E.CONSTANT R194, [R8.64+0x1f800] ;  /* 0x01f8000408c27981 */ /* 0x0002e2000c1e9900 */
[-C--:B0-----:R-:W-:Y:S02]  /*4660*/  IADD3 R45, R118, R47.reuse, RZ ;  /* 0x0000002f762d7210 */ /* 0x081fe40007ffe0ff */
[-C--:B------:R-:W-:Y:S02]  /*4670*/  IADD3 R147, R113, R47.reuse, RZ ;  /* 0x0000002f71937210 */ /* 0x080fe40007ffe0ff */
[----:B-1----:R-:W-:-:S05]  /*4680*/  IADD3 R9, R124, R47, RZ ;  /* 0x0000002f7c097210 */ /* 0x002fca0007ffe0ff */
[----:B------:R-:W-:-:S05]  /*4690*/  IMAD.WIDE R8, R9, R50, c[0x0][0x168] ;  /* 0x00005a0009087625 */ /* 0x000fca00078e0232 */
[----:B------:R0:W3:Y:S04]  /*46a0*/  LDG.E.CONSTANT R186, [R8.64] ;  /* 0x0000000408ba7981 */ /* 0x0000e8000c1e9900 */
[----:B--2---:R1:W-:Y:S02]  /*46b0*/  @!P6 STS [R83.X4+0x74c0], R14 ;  /* 0x0074c00e5300e388 */ /* 0x0043e40000004800 */
[----:B-1----:R-:W-:-:S05]  /*46c0*/  IMAD.WIDE R14, R15, R50, c[0x0][0x168] ;  /* 0x00005a000f0e7625 */ /* 0x002fca00078e0232 */
[----:B------:R1:W2:Y:S02]  /*46d0*/  LDG.E.CONSTANT R88, [R14.64] ;  /* 0x000000040e587981 */ /* 0x0002a4000c1e9900 */
[----:B-1----:R-:W-:Y:S01]  /*46e0*/  IMAD.WIDE R14, R149, R50, c[0x0][0x168] ;  /* 0x00005a00950e7625 */ /* 0x002fe200078e0232 */
[----:B------:R-:W-:-:S04]  /*46f0*/  IADD3 R149, R115, R47, RZ ;  /* 0x0000002f73957210 */ /* 0x000fc80007ffe0ff */
[----:B------:R1:W2:Y:S01]  /*4700*/  LDG.E.CONSTANT R150, [R14.64] ;  /* 0x000000040e967981 */ /* 0x0002a2000c1e9900 */
[----:B------:R-:W-:Y:S01]  /*4710*/  IMAD.WIDE R12, R149, R50, c[0x0][0x168] ;  /* 0x00005a00950c7625 */ /* 0x000fe200078e0232 */
[----:B------:R-:W-:-:S04]  /*4720*/  IADD3 R149, R72, R47, RZ ;  /* 0x0000002f48957210 */ /* 0x000fc80007ffe0ff */
[----:B------:R0:W2:Y:S01]  /*4730*/  LDG.E.CONSTANT R160, [R12.64] ;  /* 0x000000040ca07981 */ /* 0x0000a2000c1e9900 */
[----:B-1----:R-:W-:Y:S01]  /*4740*/  IMAD.WIDE R14, R151, R50, c[0x0][0x168] ;  /* 0x00005a00970e7625 */ /* 0x002fe200078e0232 */
[----:B------:R-:W-:-:S03]  /*4750*/  IADD3 R151, R109, R47, RZ ;  /* 0x0000002f6d977210 */ /* 0x000fc60007ffe0ff */
[-C--:B------:R-:W-:Y:S01]  /*4760*/  IMAD.WIDE R10, R149, R50.reuse, c[0x0][0x168] ;  /* 0x00005a00950a7625 */ /* 0x080fe200078e0232 */
[----:B------:R1:W2:Y:S03]  /*4770*/  LDG.E.CONSTANT R162, [R14.64] ;  /* 0x000000040ea27981 */ /* 0x0002a6000c1e9900 */
[----:B0-----:R-:W-:Y:S01]  /*4780*/  IMAD.WIDE R12, R151, R50, c[0x0][0x168] ;  /* 0x00005a00970c7625 */ /* 0x001fe200078e0232 */
[----:B------:R0:W2:Y:S04]  /*4790*/  LDG.E.CONSTANT R170, [R10.64] ;  /* 0x000000040aaa7981 */ /* 0x0000a8000c1e9900 */
[----:B------:R4:W2:Y:S01]  /*47a0*/  LDG.E.CONSTANT R172, [R12.64] ;  /* 0x000000040cac7981 */ /* 0x0008a2000c1e9900 */
[----:B-1----:R-:W-:-:S05]  /*47b0*/  IADD3 R15, R112, R47, RZ ;  /* 0x0000002f700f7210 */ /* 0x002fca0007ffe0ff */
[----:B0-----:R-:W-:-:S04]  /*47c0*/  IMAD.WIDE R10, R15, R50, c[0x0][0x168] ;  /* 0x00005a000f0a7625 */ /* 0x001fc800078e0232 */
[-C--:B----4-:R-:W-:Y:S01]  /*47d0*/  IMAD.WIDE R12, R41, R50.reuse, c[0x0][0x168] ;  /* 0x00005a00290c7625 */ /* 0x090fe200078e0232 */
[----:B------:R0:W4:Y:S03]  /*47e0*/  LDG.E.CONSTANT R174, [R10.64] ;  /* 0x000000040aae7981 */ /* 0x000126000c1e9900 */
[-C--:B------:R-:W-:Y:S01]  /*47f0*/  IMAD.WIDE R14, R43, R50.reuse, c[0x0][0x168] ;  /* 0x00005a002b0e7625 */ /* 0x080fe200078e0232 */
[----:B------:R1:W4:Y:S03]  /*4800*/  LDG.E.CONSTANT R176, [R12.64] ;  /* 0x000000040cb07981 */ /* 0x000326000c1e9900 */
[-C--:B------:R-:W-:Y:S01]  /*4810*/  IMAD.WIDE R40, R45, R50.reuse, c[0x0][0x168] ;  /* 0x00005a002d287625 */ /* 0x080fe200078e0232 */
[-C--:B------:R-:W-:Y:S01]  /*4820*/  IADD3 R45, R74, R47.reuse, RZ ;  /* 0x0000002f4a2d7210 */ /* 0x080fe20007ffe0ff */
[----:B------:R1:W4:Y:S02]  /*4830*/  LDG.E.CONSTANT R178, [R14.64] ;  /* 0x000000040eb27981 */ /* 0x000324000c1e9900 */
[-C--:B------:R-:W-:Y:S01]  /*4840*/  IMAD.WIDE R42, R145, R50.reuse, c[0x0][0x168] ;  /* 0x00005a00912a7625 */ /* 0x080fe200078e0232 */
[-C--:B------:R-:W-:Y:S01]  /*4850*/  IADD3 R145, R110, R47.reuse, RZ ;  /* 0x0000002f6e917210 */ /* 0x080fe20007ffe0ff */
[----:B------:R5:W4:Y:S01]  /*4860*/  LDG.E.CONSTANT R182, [R40.64] ;  /* 0x0000000428b67981 */ /* 0x000b22000c1e9900 */
[-C--:B------:R-:W-:Y:S01]  /*4870*/  IADD3 R149, R4, R47.reuse, RZ ;  /* 0x0000002f04957210 */ /* 0x080fe20007ffe0ff */
[-C--:B0-----:R-:W-:Y:S01]  /*4880*/  IMAD.WIDE R10, R45, R50.reuse, c[0x0][0x168] ;  /* 0x00005a002d0a7625 */ /* 0x081fe200078e0232 */
[-C--:B------:R-:W-:Y:S01]  /*4890*/  IADD3 R45, R119, R47.reuse, RZ ;  /* 0x0000002f772d7210 */ /* 0x080fe20007ffe0ff */
[----:B------:R0:W4:Y:S02]  /*48a0*/  LDG.E.CONSTANT R184, [R42.64] ;  /* 0x000000042ab87981 */ /* 0x000124000c1e9900 */
[-C--:B-1----:R-:W-:Y:S01]  /*48b0*/  IMAD.WIDE R12, R145, R50.reuse, c[0x0][0x168] ;  /* 0x00005a00910c7625 */ /* 0x082fe200078e0232 */
[-C--:B------:R-:W-:Y:S01]  /*48c0*/  IADD3 R145, R121, R47.reuse, RZ ;  /* 0x0000002f79917210 */ /* 0x080fe20007ffe0ff */
[----:B------:R1:W4:Y:S02]  /*48d0*/  LDG.E.CONSTANT R188, [R10.64] ;  /* 0x000000040abc7981 */ /* 0x000324000c1e9900 */
[----:B------:R-:W-:Y:S01]  /*48e0*/  IMAD.WIDE R14, R147, R50, c[0x0][0x168] ;  /* 0x00005a00930e7625 */ /* 0x000fe200078e0232 */
[-C--:B------:R-:W-:Y:S01]  /*48f0*/  IADD3 R147, R125, R47.reuse, RZ ;  /* 0x0000002f7d937210 */ /* 0x080fe20007ffe0ff */
[----:B------:R1:W4:Y:S01]  /*4900*/  LDG.E.CONSTANT R190, [R12.64] ;  /* 0x000000040cbe7981 */ /* 0x000322000c1e9900 */
[----:B0-----:R-:W-:-:S02]  /*4910*/  IADD3 R43, R68, R47, RZ ;  /* 0x0000002f442b7210 */ /* 0x001fc40007ffe0ff */
[----:B------:R-:W-:Y:S01]  /*4920*/  IADD3 R47, R76, R47, RZ ;  /* 0x0000002f4c2f7210 */ /* 0x000fe20007ffe0ff */
[----:B------:R0:W4:Y:S01]  /*4930*/  LDG.E.CONSTANT R192, [R14.64] ;  /* 0x000000040ec07981 */ /* 0x000122000c1e9900 */
[----:B-----5:R-:W-:-:S04]  /*4940*/  IMAD.WIDE R40, R149, R50, c[0x0][0x168] ;  /* 0x00005a0095287625 */ /* 0x020fc800078e0232 */
[-C--:B------:R-:W-:Y:S02]  /*4950*/  IMAD.WIDE R42, R43, R50.reuse, c[0x0][0x168] ;  /* 0x00005a002b2a7625 */ /* 0x080fe400078e0232 */
[----:B------:R-:W5:Y:S02]  /*4960*/  LDG.E.CONSTANT R40, [R40.64] ;  /* 0x0000000428287981 */ /* 0x000f64000c1e9900 */
[-C--:B------:R-:W-:Y:S02]  /*4970*/  IMAD.WIDE R8, R45, R50.reuse, c[0x0][0x168] ;  /* 0x00005a002d087625 */ /* 0x080fe400078e0232 */
[----:B------:R-:W5:Y:S02]  /*4980*/  LDG.E.CONSTANT R42, [R42.64] ;  /* 0x000000042a2a7981 */ /* 0x000f64000c1e9900 */
[-C--:B-1----:R-:W-:Y:S02]  /*4990*/  IMAD.WIDE R10, R145, R50.reuse, c[0x0][0x168] ;  /* 0x00005a00910a7625 */ /* 0x082fe400078e0232 */
[----:B------:R-:W5:Y:S02]  /*49a0*/  LDG.E.CONSTANT R8, [R8.64] ;  /* 0x0000000408087981 */ /* 0x000f64000c1e9900 */
[----:B------:R-:W-:-:S02]  /*49b0*/  IMAD.WIDE R12, R147, R50, c[0x0][0x168] ;  /* 0x00005a00930c7625 */ /* 0x000fc400078e0232 */
[----:B------:R-:W5:Y:S02]  /*49c0*/  LDG.E.CONSTANT R10, [R10.64] ;  /* 0x000000040a0a7981 */ /* 0x000f64000c1e9900 */
[----:B0-----:R-:W-:Y:S02]  /*49d0*/  IMAD.WIDE R14, R47, R50, c[0x0][0x168] ;  /* 0x00005a002f0e7625 */ /* 0x001fe400078e0232 */
[----:B------:R-:W5:Y:S04]  /*49e0*/  LDG.E.CONSTANT R12, [R12.64] ;  /* 0x000000040c0c7981 */ /* 0x000f68000c1e9900 */
[----:B------:R-:W5:Y:S04]  /*49f0*/  LDG.E.CONSTANT R14, [R14.64] ;  /* 0x000000040e0e7981 */ /* 0x000f68000c1e9900 */
[----:B---3--:R-:W-:Y:S04]  /*4a00*/  STS [R83.X4+0x2d00], R94 ;  /* 0x002d005e53007388 */ /* 0x008fe80000004800 */
[----:B------:R-:W-:Y:S04]  /*4a10*/  STS [R83.X4+0x3cc0], R146 ;  /* 0x003cc09253007388 */ /* 0x000fe80000004800 */
        /* <DEDUP_REMOVED lines=18> */
[----:B------:R-:W-:Y:S01]  /*4b40*/  STS [R83.X4+0x6180], R186 ;  /* 0x006180ba53007388 */ /* 0x000fe20000004800 */
[----:B------:R-:W-:-:S03]  /*4b50*/  HFMA2.MMA R145, -RZ, RZ, 0, 0 ;  /* 0x00000000ff917435 */ /* 0x000fc600000001ff */
[----:B--2---:R-:W-:Y:S04]  /*4b60*/  STS [R83.X4+0x3400], R88 ;  /* 0x0034005853007388 */ /* 0x004fe80000004800 */
[----:B------:R-:W-:Y:S04]  /*4b70*/  STS [R83.X4+0x4040], R150 ;  /* 0x0040409653007388 */ /* 0x000fe80000004800 */
[----:B------:R-:W-:Y:S04]  /*4b80*/  STS [R83.X4+0x4900], R160 ;  /* 0x004900a053007388 */ /* 0x000fe80000004800 */
[----:B------:R-:W-:Y:S04]  /*4b90*/  STS [R83.X4+0x4ac0], R162 ;  /* 0x004ac0a253007388 */ /* 0x000fe80000004800 */
[----:B------:R-:W-:Y:S04]  /*4ba0*/  STS [R83.X4+0x5380], R170 ;  /* 0x005380aa53007388 */ /* 0x000fe80000004800 */
[----:B------:R-:W-:Y:S04]  /*4bb0*/  STS [R83.X4+0x5540], R172 ;  /* 0x005540ac53007388 */ /* 0x000fe80000004800 */
[----:B----4-:R-:W-:Y:S04]  /*4bc0*/  STS [R83.X4+0x5700], R174 ;  /* 0x005700ae53007388 */ /* 0x010fe80000004800 */
[----:B------:R-:W-:Y:S04]  /*4bd0*/  STS [R83.X4+0x58c0], R176 ;  /* 0x0058c0b053007388 */ /* 0x000fe80000004800 */
[----:B------:R-:W-:Y:S04]  /*4be0*/  STS [R83.X4+0x5a80], R178 ;  /* 0x005a80b253007388 */ /* 0x000fe80000004800 */
[----:B------:R-:W-:Y:S04]  /*4bf0*/  STS [R83.X4+0x5e00], R182 ;  /* 0x005e00b653007388 */ /* 0x000fe80000004800 */
[----:B------:R-:W-:Y:S04]  /*4c00*/  STS [R83.X4+0x5fc0], R184 ;  /* 0x005fc0b853007388 */ /* 0x000fe80000004800 */
[----:B------:R-:W-:Y:S04]  /*4c10*/  STS [R83.X4+0x6340], R188 ;  /* 0x006340bc53007388 */ /* 0x000fe80000004800 */
[----:B------:R-:W-:Y:S04]  /*4c20*/  STS [R83.X4+0x6500], R190 ;  /* 0x006500be53007388 */ /* 0x000fe80000004800 */
[----:B------:R-:W-:Y:S04]  /*4c30*/  STS [R83.X4+0x66c0], R192 ;  /* 0x0066c0c053007388 */ /* 0x000fe80000004800 */
[----:B-----5:R-:W-:Y:S04]  /*4c40*/  STS [R83.X4+0x6880], R40 ;  /* 0x0068802853007388 */ /* 0x020fe80000004800 */
[----:B------:R-:W-:Y:S04]  /*4c50*/  STS [R83.X4+0x6a40], R42 ;  /* 0x006a402a53007388 */ /* 0x000fe80000004800 */
[----:B------:R-:W-:Y:S04]  /*4c60*/  STS [R83.X4+0x6dc0], R8 ;  /* 0x006dc00853007388 */ /* 0x000fe80000004800 */
[----:B------:R-:W-:Y:S04]  /*4c70*/  STS [R83.X4+0x6f80], R10 ;  /* 0x006f800a53007388 */ /* 0x000fe80000004800 */
[----:B------:R-:W-:Y:S04]  /*4c80*/  STS [R83.X4+0x7140], R12 ;  /* 0x0071400c53007388 */ /* 0x000fe80000004800 */
[----:B------:R-:W-:Y:S04]  /*4c90*/  STS [R83.X4+0x7300], R14 ;  /* 0x0073000e53007388 */ /* 0x000fe80000004800 */
[----:B------:R-:W-:Y:S06]  /*4ca0*/  BAR.SYNC 0x0 ;  /* 0x0000000000007b1d */ /* 0x000fec0000000000 */
.L_x_5:
[----:B------:R-:W-:Y:S02]  /*4cb0*/  MOV R9, 0x900 ;  /* 0x0000090000097802 */ /* 0x000fe40000000f00 */
[----:B------:R-:W-:-:S03]  /*4cc0*/  LEA R146, R49, 0x2d0, 0x2 ;  /* 0x000002d031927811 */ /* 0x000fc600078e10ff */
[----:B------:R-:W-:Y:S02]  /*4cd0*/  IMAD R8, R66, R9, 0x2d00 ;  /* 0x00002d0042087424 */ /* 0x000fe400078e0209 */
[C---:B------:R-:W-:Y:S02]  /*4ce0*/  IMAD R146, R145.reuse, 0x5a0, R146 ;  /* 0x000005a091927824 */ /* 0x040fe400078e0292 */
[C---:B------:R-:W-:Y:S01]  /*4cf0*/  IMAD R147, R145.reuse, 0x48, R8 ;  /* 0x0000004891937824 */ /* 0x040fe200078e0208 */
[----:B------:R-:W-:Y:S02]  /*4d00*/  IADD3 R145, R145, 0x1, RZ ;  /* 0x0000000191917810 */ /* 0x000fe40007ffe0ff */
[----:B------:R-:W-:Y:S02]  /*4d10*/  LDS R14, [R146+-0x2d0] ;  /* 0xfffd3000920e7984 */ /* 0x000fe40000000800 */
[----:B------:R-:W-:Y:S02]  /*4d20*/  ISETP.GE.U32.AND P6, PT, R145, 0x8, PT ;  /* 0x000000089100780c */ /* 0x000fe40003fc6070 */
[----:B------:R-:W0:Y:S04]  /*4d30*/  LDS.64 R40, [R147] ;  /* 0x0000000093287984 */ /* 0x000e280000000a00 */
[----:B------:R-:W1:Y:S04]  /*4d40*/  LDS.64 R42, [R147+0x240] ;  /* 0x00024000932a7984 */ /* 0x000e680000000a00 */
[----:B------:R-:W2:Y:S04]  /*4d50*/  LDS.64 R44, [R147+0x480] ;  /* 0x00048000932c7984 */ /* 0x000ea80000000a00 */
[----:B------:R-:W3:Y:S04]  /*4d60*/  LDS.64 R46, [R147+0x6c0] ;  /* 0x0006c000932e7984 */ /* 0x000ee80000000a00 */
[----:B------:R-:W4:Y:S04]  /*4d70*/  LDS R54, [R146+-0x298] ;  /* 0xfffd680092367984 */ /* 0x000f280000000800 */
[----:B------:R-:W5:Y:S04]  /*4d80*/  LDS R170, [R146+-0x258] ;  /* 0xfffda80092aa7984 */ /* 0x000f680000000800 */
[----:B------:R-:W5:Y:S04]  /*4d90*/  LDS R168, [R146+-0x220] ;  /* 0xfffde00092a87984 */ /* 0x000f680000000800 */
[----:B------:R-:W5:Y:S04]  /*4da0*/  LDS R155, [R146+-0x1e0] ;  /* 0xfffe2000929b7984 */ /* 0x000f680000000800 */
[----:B------:R-:W5:Y:S04]  /*4db0*/  LDS R153, [R146+-0x1a8] ;  /* 0xfffe580092997984 */ /* 0x000f680000000800 */
[----:B------:R-:W5:Y:S04]  /*4dc0*/  LDS R151, [R146+-0x168] ;  /* 0xfffe980092977984 */ /* 0x000f680000000800 */
[----:B------:R-:W5:Y:S01]  /*4dd0*/  LDS R149, [R146+-0x130] ;  /* 0xfffed00092957984 */ /* 0x000f620000000800 */
[----:B0-----:R-:W-:-:S03]  /*4de0*/  FFMA R52, R40, R14, R81 ;  /* 0x0000000e28347223 */ /* 0x001fc60000000051 */
[----:B------:R-:W-:Y:S01]  /*4df0*/  LDS R94, [R146] ;  /* 0x00000000925e7984 */ /* 0x000fe20000000800 */
[----:B-1----:R-:W-:-:S03]  /*4e00*/  FFMA R99, R14, R42, R99 ;  /* 0x0000002a0e637223 */ /* 0x002fc60000000063 */
[----:B------:R-:W-:Y:S01]  /*4e10*/  LDS R96, [R146+0x38] ;  /* 0x0000380092607984 */ /* 0x000fe20000000800 */
[----:B--2---:R-:W-:-:S03]  /*4e20*/  FFMA R77, R14, R44, R77 ;  /* 0x0000002c0e4d7223 */ /* 0x004fc6000000004d */
[----:B------:R-:W-:Y:S01]  /*4e30*/  LDS R159, [R146+0x78] ;  /* 0x00007800929f7984 */ /* 0x000fe20000000800 */
[----:B---3--:R-:W-:-:S03]  /*4e40*/  FFMA R65, R14, R46, R65 ;  /* 0x0000002e0e417223 */ /* 0x008fc60000000041 */
[----:B------:R-:W-:Y:S01]  /*4e50*/  LDS R157, [R146+0xb0] ;  /* 0x0000b000929d7984 */ /* 0x000fe20000000800 */
[----:B----4-:R-:W-:Y:S02]  /*4e60*/  FFMA R88, R40, R54, R129 ;  /* 0x0000003628587223 */ /* 0x010fe40000000081 */
[----:B------:R-:W-:Y:S01]  /*4e70*/  FFMA R97, R54, R42, R97 ;  /* 0x0000002a36617223 */ /* 0x000fe20000000061 */
[----:B------:R-:W-:Y:S01]  /*4e80*/  LDS R148, [R146+0xf0] ;  /* 0x0000f00092947984 */ /* 0x000fe20000000800 */
[----:B-----5:R-:W-:Y:S02]  /*4e90*/  FFMA R90, R40, R170, R127 ;  /* 0x000000aa285a7223 */ /* 0x020fe4000000007f */
[----:B------:R-:W-:Y:S01]  /*4ea0*/  FFMA R81, R54, R44, R75 ;  /* 0x0000002c36517223 */ /* 0x000fe2000000004b */
[----:B------:R-:W0:Y:S01]  /*4eb0*/  LDS.64 R8, [R147+0x20] ;  /* 0x0000200093087984 */ /* 0x000e220000000a00 */
[----:B------:R-:W-:Y:S02]  /*4ec0*/  FFMA R92, R40, R168, R105 ;  /* 0x000000a8285c7223 */ /* 0x000fe40000000069 */
[----:B------:R-:W-:Y:S01]  /*4ed0*/  FFMA R174, R168, R44, R71 ;  /* 0x0000002ca8ae7223 */ /* 0x000fe20000000047 */
[----:B------:R-:W1:Y:S01]  /*4ee0*/  LDS R154, [R146+0x128] ;  /* 0x00012800929a7984 */ /* 0x000e620000000800 */
[----:B------:R-:W-:-:S02]  /*4ef0*/  FFMA R103, R40, R155, R103 ;  /* 0x0000009b28677223 */ /* 0x000fc40000000067 */
[C---:B------:R-:W-:Y:S01]  /*4f00*/  FFMA R91, R155.reuse, R42, R91 ;  /* 0x0000002a9b5b7223 */ /* 0x040fe2000000005b */
[----:B------:R-:W2:Y:S01]  /*4f10*/  LDS R152, [R146+0x168] ;  /* 0x0001680092987984 */ /* 0x000ea20000000800 */
[----:B------:R-:W-:Y:S02]  /*4f20*/  FFMA R101, R40, R153, R101 ;  /* 0x0000009928657223 */ /* 0x000fe40000000065 */
[-C--:B------:R-:W-:Y:S01]  /*4f30*/  FFMA R54, R54, R46.reuse, R63 ;  /* 0x0000002e36367223 */ /* 0x080fe2000000003f */
[----:B------:R-:W3:Y:S01]  /*4f40*/  LDS R150, [R146+0x1a0] ;  /* 0x0001a00092967984 */ /* 0x000ee20000000800 */
[C---:B------:R-:W-:Y:S02]  /*4f50*/  FFMA R141, R40.reuse, R151, R141 ;  /* 0x00000097288d7223 */ /* 0x040fe4000000008d */
[----:B------:R-:W-:Y:S01]  /*4f60*/  FFMA R55, R155, R46, R55 ;  /* 0x0000002e9b377223 */ /* 0x000fe20000000037 */
[----:B------:R-:W4:Y:S01]  /*4f70*/  LDS.64 R10, [R147+0x260] ;  /* 0x00026000930a7984 */ /* 0x000f220000000a00 */
[----:B------:R-:W-:-:S02]  /*4f80*/  FFMA R40, R40, R149, R139 ;  /* 0x0000009528287223 */ /* 0x000fc4000000008b */
[C---:B------:R-:W-:Y:S01]  /*4f90*/  FFMA R53, R153.reuse, R46, R53 ;  /* 0x0000002e99357223 */ /* 0x040fe20000000035 */
[----:B------:R-:W5:Y:S01]  /*4fa0*/  LDS.64 R12, [R147+0x4a0] ;  /* 0x0004a000930c7984 */ /* 0x000f620000000a00 */
[-C--:B------:R-:W-:Y:S02]  /*4fb0*/  FFMA R98, R170, R42.reuse, R95 ;  /* 0x0000002aaa627223 */ /* 0x080fe4000000005f */
[-C--:B------:R-:W-:Y:S01]  /*4fc0*/  FFMA R164, R168, R42.reuse, R93 ;  /* 0x0000002aa8a47223 */ /* 0x080fe2000000005d */
[----:B------:R-:W4:Y:S01]  /*4fd0*/  LDS.64 R14, [R147+0x6e0] ;  /* 0x0006e000930e7984 */ /* 0x000f220000000a00 */
[-C--:B------:R-:W-:Y:S02]  /*4fe0*/  FFMA R89, R153, R42.reuse, R89 ;  /* 0x0000002a99597223 */ /* 0x080fe40000000059 */
[-C--:B------:R-:W-:Y:S01]  /*4ff0*/  FFMA R135, R151, R42.reuse, R135 ;  /* 0x0000002a97877223 */ /* 0x080fe20000000087 */
[----:B------:R-:W5:Y:S01]  /*5000*/  LDS R75, [R146+-0x21c] ;  /* 0xfffde400924b7984 */ /* 0x000f620000000800 */
[----:B------:R-:W-:-:S02]  /*5010*/  FFMA R137, R149, R42, R137 ;  /* 0x0000002a95897223 */ /* 0x000fc40000000089 */
[CC--:B------:R-:W-:Y:S01]  /*5020*/  FFMA R172, R170.reuse, R44.reuse, R73 ;  /* 0x0000002caaac7223 */ /* 0x0c0fe20000000049 */
[----:B------:R-:W-:Y:S01]  /*5030*/  LDS R160, [R146+-0x1dc] ;  /* 0xfffe240092a07984 */ /* 0x000fe20000000800 */
[-C--:B------:R-:W-:Y:S02]  /*5040*/  FFMA R69, R155, R44.reuse, R69 ;  /* 0x0000002c9b457223 */ /* 0x080fe40000000045 */
[-C--:B------:R-:W-:Y:S01]  /*5050*/  FFMA R71, R153, R44.reuse, R67 ;  /* 0x0000002c99477223 */ /* 0x080fe20000000043 */
[----:B------:R-:W5:Y:S01]  /*5060*/  LDS R73, [R146+-0x2cc] ;  /* 0xfffd340092497984 */ /* 0x000f620000000800 */
[-C--:B------:R-:W-:Y:S02]  /*5070*/  FFMA R79, R151, R44.reuse, R79 ;  /* 0x0000002c974f7223 */ /* 0x080fe4000000004f */
[----:B------:R-:W-:Y:S01]  /*5080*/  FFMA R133, R149, R44, R133 ;  /* 0x0000002c95857223 */ /* 0x000fe20000000085 */
[----:B------:R-:W-:Y:S01]  /*5090*/  LDS R67, [R146+-0x254] ;  /* 0xfffdac0092437984 */ /* 0x000fe20000000800 */
[----:B------:R-:W-:-:S02]  /*50a0*/  FFMA R180, R170, R46, R61 ;  /* 0x0000002eaab47223 */ /* 0x000fc4000000003d */
[-C--:B------:R-:W-:Y:S01]  /*50b0*/  FFMA R182, R168, R46.reuse, R59 ;  /* 0x0000002ea8b67223 */ /* 0x080fe2000000003b */
[----:B------:R-:W-:Y:S01]  /*50c0*/  LDS R162, [R146+-0x1a4] ;  /* 0xfffe5c0092a27984 */ /* 0x000fe20000000800 */
[-C--:B------:R-:W-:Y:S02]  /*50d0*/  FFMA R61, R151, R46.reuse, R51 ;  /* 0x0000002e973d7223 */ /* 0x080fe40000000033 */
[----:B------:R-:W-:Y:S01]  /*50e0*/  FFMA R131, R149, R46, R131 ;  /* 0x0000002e95837223 */ /* 0x000fe20000000083 */
[----:B------:R-:W-:Y:S01]  /*50f0*/  LDS R158, [R146+-0x164] ;  /* 0xfffe9c00929e7984 */ /* 0x000fe20000000800 */
[C---:B0-----:R-:W-:Y:S02]  /*5100*/  FFMA R42, R9.reuse, R94, R52 ;  /* 0x0000005e092a7223 */ /* 0x041fe40000000034 */
[C---:B------:R-:W-:Y:S01]  /*5110*/  FFMA R88, R9.reuse, R96, R88 ;  /* 0x0000006009587223 */ /* 0x040fe20000000058 */
[----:B------:R-:W-:Y:S01]  /*5120*/  LDS R156, [R146+-0x12c] ;  /* 0xfffed400929c7984 */ /* 0x000fe20000000800 */
[----:B------:R-:W-:-:S02]  /*5130*/  FFMA R44, R9, R159, R90 ;  /* 0x0000009f092c7223 */ /* 0x000fc4000000005a */
[C---:B------:R-:W-:Y:S01]  /*5140*/  FFMA R92, R9.reuse, R157, R92 ;  /* 0x0000009d095c7223 */ /* 0x040fe2000000005c */
[----:B------:R-:W-:Y:S01]  /*5150*/  LDS R93, [R146+0x4] ;  /* 0x00000400925d7984 */ /* 0x000fe20000000800 */
[C---:B------:R-:W-:Y:S02]  /*5160*/  FFMA R103, R9.reuse, R148, R103 ;  /* 0x0000009409677223 */ /* 0x040fe40000000067 */
[C---:B-1----:R-:W-:Y:S01]  /*5170*/  FFMA R101, R9.reuse, R154, R101 ;  /* 0x0000009a09657223 */ /* 0x042fe20000000065 */
[----:B------:R-:W-:Y:S01]  /*5180*/  LDS R95, [R146+0x3c] ;  /* 0x00003c00925f7984 */ /* 0x000fe20000000800 */
[C---:B--2---:R-:W-:Y:S02]  /*5190*/  FFMA R141, R9.reuse, R152, R141 ;  /* 0x00000098098d7223 */ /* 0x044fe4000000008d */
[----:B---3--:R-:W-:Y:S01]  /*51a0*/  FFMA R40, R9, R150, R40 ;  /* 0x0000009609287223 */ /* 0x008fe20000000028 */
[----:B------:R-:W-:Y:S01]  /*51b0*/  LDS R171, [R146+-0x2c8] ;  /* 0xfffd380092ab7984 */ /* 0x000fe20000000800 */
[----:B----4-:R-:W-:-:S02]  /*51c0*/  FFMA R46, R94, R11, R99 ;  /* 0x0000000b5e2e7223 */ /* 0x010fc40000000063 */
[C---:B-----5:R-:W-:Y:S01]  /*51d0*/  FFMA R176, R94.reuse, R13, R77 ;  /* 0x0000000d5eb07223 */ /* 0x060fe2000000004d */
[----:B------:R-:W0:Y:S01]  /*51e0*/  LDS R9, [R146+-0x294] ;  /* 0xfffd6c0092097984 */ /* 0x000e220000000800 */
[----:B------:R-:W-:Y:S02]  /*51f0*/  FFMA R94, R94, R15, R65 ;  /* 0x0000000f5e5e7223 */ /* 0x000fe40000000041 */
[-C--:B------:R-:W-:Y:S01]  /*5200*/  FFMA R166, R96, R11.reuse, R97 ;  /* 0x0000000b60a67223 */ /* 0x080fe20000000061 */
[----:B------:R-:W-:Y:S01]  /*5210*/  LDS R77, [R146+0xb4] ;  /* 0x0000b400924d7984 */ /* 0x000fe20000000800 */
[----:B------:R-:W-:Y:S02]  /*5220*/  FFMA R51, R148, R11, R91 ;  /* 0x0000000b94337223 */ /* 0x000fe4000000005b */
[C---:B------:R-:W-:Y:S01]  /*5230*/  FFMA R178, R96.reuse, R13, R81 ;  /* 0x0000000d60b27223 */ /* 0x040fe20000000051 */
[----:B------:R-:W1:Y:S01]  /*5240*/  LDS.64 R90, [R147+0x28] ;  /* 0x00002800935a7984 */ /* 0x000e620000000a00 */
[----:B------:R-:W-:-:S02]  /*5250*/  FFMA R184, R96, R15, R54 ;  /* 0x0000000f60b87223 */ /* 0x000fc40000000036 */
[-C--:B------:R-:W-:Y:S01]  /*5260*/  FFMA R63, R148, R15.reuse, R55 ;  /* 0x0000000f943f7223 */ /* 0x080fe20000000037 */
[----:B------:R-:W-:Y:S01]  /*5270*/  LDS.64 R96, [R147+0x4a8] ;  /* 0x0004a80093607984 */ /* 0x000fe20000000a00 */
[----:B------:R-:W-:Y:S02]  /*5280*/  FFMA R65, R154, R15, R53 ;  /* 0x0000000f9a417223 */ /* 0x000fe40000000035 */
[-C--:B------:R-:W-:Y:S01]  /*5290*/  FFMA R172, R159, R13.reuse, R172 ;  /* 0x0000000d9fac7223 */ /* 0x080fe200000000ac */
[----:B------:R-:W2:Y:S01]  /*52a0*/  LDS.64 R54, [R147+0x268] ;  /* 0x0002680093367984 */ /* 0x000ea20000000a00 */
[-C--:B------:R-:W-:Y:S02]  /*52b0*/  FFMA R174, R157, R13.reuse, R174 ;  /* 0x0000000d9dae7223 */ /* 0x080fe400000000ae */
[-C--:B------:R-:W-:Y:S01]  /*52c0*/  FFMA R69, R148, R13.reuse, R69 ;  /* 0x0000000d94457223 */ /* 0x080fe20000000045 */
[----:B------:R-:W3:Y:S01]  /*52d0*/  LDS.64 R52, [R147+0x6e8] ;  /* 0x0006e80093347984 */ /* 0x000ee20000000a00 */
[----:B------:R-:W-:-:S02]  /*52e0*/  FFMA R71, R154, R13, R71 ;  /* 0x0000000d9a477223 */ /* 0x000fc40000000047 */
[-C--:B------:R-:W-:Y:S01]  /*52f0*/  FFMA R59, R152, R13.reuse, R79 ;  /* 0x0000000d983b7223 */ /* 0x080fe2000000004f */
[----:B------:R-:W-:Y:S01]  /*5300*/  LDS R173, [R146+-0x290] ;  /* 0xfffd700092ad7984 */ /* 0x000fe20000000800 */
[----:B------:R-:W-:Y:S02]  /*5310*/  FFMA R133, R150, R13, R133 ;  /* 0x0000000d96857223 */ /* 0x000fe40000000085 */
[-C--:B------:R-:W-:Y:S01]  /*5320*/  FFMA R180, R159, R15.reuse, R180 ;  /* 0x0000000f9fb47223 */ /* 0x080fe200000000b4 */
[----:B------:R-:W-:Y:S01]  /*5330*/  LDS R13, [R146+0x12c] ;  /* 0x00012c00920d7984 */ /* 0x000fe20000000800 */
[-C--:B------:R-:W-:Y:S02]  /*5340*/  FFMA R182, R157, R15.reuse, R182 ;  /* 0x0000000f9db67223 */ /* 0x080fe400000000b6 */
[-C--:B------:R-:W-:Y:S01]  /*5350*/  FFMA R61, R152, R15.reuse, R61 ;  /* 0x0000000f983d7223 */ /* 0x080fe2000000003d */
[----:B------:R-:W-:Y:S01]  /*5360*/  LDS R79, [R146+0x7c] ;  /* 0x00007c00924f7984 */ /* 0x000fe20000000800 */
[----:B------:R-:W-:-:S02]  /*5370*/  FFMA R131, R150, R15, R131 ;  /* 0x0000000f96837223 */ /* 0x000fc40000000083 */
[-C--:B------:R-:W-:Y:S01]  /*5380*/  FFMA R98, R159, R11.reuse, R98 ;  /* 0x0000000b9f627223 */ /* 0x080fe20000000062 */
[----:B------:R-:W4:Y:S01]  /*5390*/  LDS R15, [R146+0xf4] ;  /* 0x0000f400920f7984 */ /* 0x000f220000000800 */
[-C--:B------:R-:W-:Y:S02]  /*53a0*/  FFMA R164, R157, R11.reuse, R164 ;  /* 0x0000000b9da47223 */ /* 0x080fe400000000a4 */
[-C--:B------:R-:W-:Y:S01]  /*53b0*/  FFMA R89, R154, R11.reuse, R89 ;  /* 0x0000000b9a597223 */ /* 0x080fe20000000059 */
[----:B------:R-:W-:Y:S01]  /*53c0*/  LDS R186, [R146+0x40] ;  /* 0x0000400092ba7984 */ /* 0x000fe20000000800 */
[-C--:B------:R-:W-:Y:S02]  /*53d0*/  FFMA R135, R152, R11.reuse, R135 ;  /* 0x0000000b98877223 */ /* 0x080fe40000000087 */
[----:B------:R-:W-:Y:S02]  /*53e0*/  FFMA R137, R150, R11, R137 ;  /* 0x0000000b96897223 */ /* 0x000fe40000000089 */
[-C--:B------:R-:W-:Y:S01]  /*53f0*/  FFMA R92, R75, R41.reuse, R92 ;  /* 0x000000294b5c7223 */ /* 0x080fe2000000005c */
[----:B------:R-:W5:Y:S01]  /*5400*/  LDS R11, [R146+0x16c] ;  /* 0x00016c00920b7984 */ /* 0x000f620000000800 */
[----:B------:R-:W-:-:S02]  /*5410*/  FFMA R81, R73, R41, R42 ;  /* 0x0000002949517223 */ /* 0x000fc4000000002a */
[C---:B------:R-:W-:Y:S02]  /*5420*/  FFMA R99, R73.reuse, R43, R46 ;  /* 0x0000002b49637223 */ /* 0x040fe4000000002e */
[C---:B------:R-:W-:Y:S02]  /*5430*/  FFMA R176, R73.reuse, R45, R176 ;  /* 0x0000002d49b07223 */ /* 0x040fe400000000b0 */
[----:B------:R-:W-:Y:S02]  /*5440*/  FFMA R94, R73, R47, R94 ;  /* 0x0000002f495e7223 */ /* 0x000fe4000000005e */
[C---:B0-----:R-:W-:Y:S02]  /*5450*/  FFMA R73, R9.reuse, R41, R88 ;  /* 0x0000002909497223 */ /* 0x041fe40000000058 */
[C---:B------:R-:W-:Y:S02]  /*5460*/  FFMA R166, R9.reuse, R43, R166 ;  /* 0x0000002b09a67223 */ /* 0x040fe400000000a6 */
[----:B------:R-:W-:-:S02]  /*5470*/  FFMA R178, R9, R45, R178 ;  /* 0x0000002d09b27223 */ /* 0x000fc400000000b2 */
[----:B------:R-:W-:Y:S02]  /*5480*/  FFMA R184, R9, R47, R184 ;  /* 0x0000002f09b87223 */ /* 0x000fe400000000b8 */
[----:B------:R-:W0:Y:S01]  /*5490*/  LDS R9, [R146+0x1a4] ;  /* 0x0001a40092097984 */ /* 0x000e220000000800 */
[CC--:B------:R-:W-:Y:S02]  /*54a0*/  FFMA R44, R67.reuse, R41.reuse, R44 ;  /* 0x00000029432c7223 */ /* 0x0c0fe4000000002c */
[-C--:B------:R-:W-:Y:S02]  /*54b0*/  FFMA R42, R160, R41.reuse, R103 ;  /* 0x00000029a02a7223 */ /* 0x080fe40000000067 */
[-C--:B------:R-:W-:Y:S01]  /*54c0*/  FFMA R46, R162, R41.reuse, R101 ;  /* 0x00000029a22e7223 */ /* 0x080fe20000000065 */
[----:B------:R-:W-:Y:S01]  /*54d0*/  LDS R103, [R146+-0x250] ;  /* 0xfffdb00092677984 */ /* 0x000fe20000000800 */
[-C--:B------:R-:W-:Y:S02]  /*54e0*/  FFMA R141, R158, R41.reuse, R141 ;  /* 0x000000299e8d7223 */ /* 0x080fe4000000008d */
[----:B------:R-:W-:Y:S01]  /*54f0*/  FFMA R40, R156, R41, R40 ;  /* 0x000000299c287223 */ /* 0x000fe20000000028 */
[----:B------:R-:W-:Y:S01]  /*5500*/  LDS R101, [R146+-0x218] ;  /* 0xfffde80092657984 */ /* 0x000fe20000000800 */
[----:B------:R-:W-:-:S02]  /*5510*/  FFMA R98, R67, R43, R98 ;  /* 0x0000002b43627223 */ /* 0x000fc40000000062 */
[-C--:B------:R-:W-:Y:S02]  /*5520*/  FFMA R164, R75, R43.reuse, R164 ;  /* 0x0000002b4ba47223 */ /* 0x080fe400000000a4 */
[-C--:B------:R-:W-:Y:S02]  /*5530*/  FFMA R88, R160, R43.reuse, R51 ;  /* 0x0000002ba0587223 */ /* 0x080fe40000000033 */
[-C--:B------:R-:W-:Y:S01]  /*5540*/  FFMA R89, R162, R43.reuse, R89 ;  /* 0x0000002ba2597223 */ /* 0x080fe20000000059 */
[----:B------:R-:W-:Y:S01]  /*5550*/  LDS R51, [R146+-0x128] ;  /* 0xfffed80092337984 */ /* 0x000fe20000000800 */
[-C--:B------:R-:W-:Y:S02]  /*5560*/  FFMA R135, R158, R43.reuse, R135 ;  /* 0x0000002b9e877223 */ /* 0x080fe40000000087 */
[C---:B------:R-:W-:Y:S02]  /*5570*/  FFMA R137, R156.reuse, R43, R137 ;  /* 0x0000002b9c897223 */ /* 0x040fe40000000089 */
[----:B------:R-:W-:-:S02]  /*5580*/  FFMA R165, R156, R47, R131 ;  /* 0x0000002f9ca57223 */ /* 0x000fc40000000083 */
[-C--:B------:R-:W-:Y:S02]  /*5590*/  FFMA R172, R67, R45.reuse, R172 ;  /* 0x0000002d43ac7223 */ /* 0x080fe400000000ac */
[-C--:B------:R-:W-:Y:S02]  /*55a0*/  FFMA R174, R75, R45.reuse, R174 ;  /* 0x0000002d4bae7223 */ /* 0x080fe400000000ae */
[-C--:B------:R-:W-:Y:S02]  /*55b0*/  FFMA R105, R160, R45.reuse, R69 ;  /* 0x0000002da0697223 */ /* 0x080fe40000000045 */
[-C--:B------:R-:W-:Y:S02]  /*55c0*/  FFMA R71, R162, R45.reuse, R71 ;  /* 0x0000002da2477223 */ /* 0x080fe40000000047 */
[-C--:B------:R-:W-:Y:S02]  /*55d0*/  FFMA R127, R158, R45.reuse, R59 ;  /* 0x0000002d9e7f7223 */ /* 0x080fe4000000003b */
[----:B------:R-:W-:Y:S01]  /*55e0*/  FFMA R133, R156, R45, R133 ;  /* 0x0000002d9c857223 */ /* 0x000fe20000000085 */
[----:B------:R-:W-:Y:S01]  /*55f0*/  LDS R59, [R146+-0x160] ;  /* 0xfffea000923b7984 */ /* 0x000fe20000000800 */
[----:B-1----:R-:W-:-:S02]  /*5600*/  FFMA R81, R90, R93, R81 ;  /* 0x0000005d5a517223 */ /* 0x002fc40000000051 */
[C---:B--2---:R-:W-:Y:S02]  /*5610*/  FFMA R43, R93.reuse, R54, R99 ;  /* 0x000000365d2b7223 */ /* 0x044fe40000000063 */
[C---:B------:R-:W-:Y:S02]  /*5620*/  FFMA R131, R93.reuse, R96, R176 ;  /* 0x000000605d837223 */ /* 0x040fe400000000b0 */
[----:B---3--:R-:W-:Y:S02]  /*5630*/  FFMA R167, R93, R52, R94 ;  /* 0x000000345da77223 */ /* 0x008fe4000000005e */
[----:B------:R-:W-:Y:S02]  /*5640*/  FFMA R41, R90, R77, R92 ;  /* 0x0000004d5a297223 */ /* 0x000fe4000000005c */
[-C--:B------:R-:W-:Y:S01]  /*5650*/  FFMA R129, R160, R47.reuse, R63 ;  /* 0x0000002fa0817223 */ /* 0x080fe2000000003f */
[----:B------:R-:W1:Y:S01]  /*5660*/  LDS.64 R92, [R147+0x248] ;  /* 0x00024800935c7984 */ /* 0x000e620000000a00 */
[----:B------:R-:W-:-:S02]  /*5670*/  FFMA R163, R158, R47, R61 ;  /* 0x0000002f9ea37223 */ /* 0x000fc4000000003d */
[----:B------:R-:W-:Y:S01]  /*5680*/  FFMA R73, R90, R95, R73 ;  /* 0x0000005f5a497223 */ /* 0x000fe20000000049 */
[----:B------:R-:W-:Y:S01]  /*5690*/  LDS R63, [R146+-0x1d8] ;  /* 0xfffe2800923f7984 */ /* 0x000fe20000000800 */
[C---:B------:R-:W-:Y:S02]  /*56a0*/  FFMA R45, R95.reuse, R54, R166 ;  /* 0x000000365f2d7223 */ /* 0x040fe400000000a6 */
[C---:B------:R-:W-:Y:S01]  /*56b0*/  FFMA R139, R95.reuse, R96, R178 ;  /* 0x000000605f8b7223 */ /* 0x040fe200000000b2 */
[----:B------:R-:W-:Y:S01]  /*56c0*/  LDS R61, [R146+-0x1a0] ;  /* 0xfffe6000923d7984 */ /* 0x000fe20000000800 */
[----:B------:R-:W-:Y:S02]  /*56d0*/  FFMA R169, R95, R52, R184 ;  /* 0x000000345fa97223 */ /* 0x000fe400000000b8 */
[----:B------:R-:W-:Y:S01]  /*56e0*/  FFMA R161, R162, R47, R65 ;  /* 0x0000002fa2a17223 */ /* 0x000fe20000000041 */
[----:B------:R-:W2:Y:S01]  /*56f0*/  LDS.64 R94, [R147+0x8] ;  /* 0x00000800935e7984 */ /* 0x000ea20000000a00 */
[----:B----4-:R-:W-:-:S02]  /*5700*/  FFMA R65, R15, R54, R88 ;  /* 0x000000360f417223 */ /* 0x010fc40000000058 */
[-C--:B------:R-:W-:Y:S01]  /*5710*/  FFMA R69, R13, R54.reuse, R89 ;  /* 0x000000360d457223 */ /* 0x080fe20000000059 */
[----:B------:R-:W-:Y:S01]  /*5720*/  LDS R184, [R146+0x8] ;  /* 0x0000080092b87984 */ /* 0x000fe20000000800 */
[----:B------:R-:W-:Y:S02]  /*5730*/  FFMA R164, R77, R54, R164 ;  /* 0x000000364da47223 */ /* 0x000fe400000000a4 */
[-C--:B------:R-:W-:Y:S01]  /*5740*/  FFMA R180, R67, R47.reuse, R180 ;  /* 0x0000002f43b47223 */ /* 0x080fe200000000b4 */
[----:B------:R-:W3:Y:S01]  /*5750*/  LDS.64 R88, [R147+0x488] ;  /* 0x0004880093587984 */ /* 0x000ee20000000a00 */
[----:B------:R-:W-:Y:S02]  /*5760*/  FFMA R182, R75, R47, R182 ;  /* 0x0000002f4bb67223 */ /* 0x000fe400000000b6 */
[C---:B------:R-:W-:Y:S01]  /*5770*/  FFMA R44, R90.reuse, R79, R44 ;  /* 0x0000004f5a2c7223 */ /* 0x040fe2000000002c */
[----:B------:R-:W-:Y:S01]  /*5780*/  LDS R166, [R146+0xf8] ;  /* 0x0000f80092a67984 */ /* 0x000fe20000000800 */
[----:B------:R-:W-:-:S02]  /*5790*/  FFMA R42, R90, R15, R42 ;  /* 0x0000000f5a2a7223 */ /* 0x000fc4000000002a */
[C---:B------:R-:W-:Y:S02]  /*57a0*/  FFMA R46, R90.reuse, R13, R46 ;  /* 0x0000000d5a2e7223 */ /* 0x040fe4000000002e */
[C---:B-----5:R-:W-:Y:S02]  /*57b0*/  FFMA R141, R90.reuse, R11, R141 ;  /* 0x0000000b5a8d7223 */ /* 0x060fe4000000008d */
[----:B0-----:R-:W-:Y:S02]  /*57c0*/  FFMA R40, R90, R9, R40 ;  /* 0x000000095a287223 */ /* 0x001fe40000000028 */
[-C--:B------:R-:W-:Y:S02]  /*57d0*/  FFMA R47, R79, R54.reuse, R98 ;  /* 0x000000364f2f7223 */ /* 0x080fe40000000062 */
[----:B------:R-:W0:Y:S01]  /*57e0*/  LDS.64 R98, [R147+0x6c8] ;  /* 0x0006c80093627984 */ /* 0x000e220000000a00 */
[-C--:B------:R-:W-:Y:S02]  /*57f0*/  FFMA R135, R11, R54.reuse, R135 ;  /* 0x000000360b877223 */ /* 0x080fe40000000087 */
[----:B------:R-:W-:-:S02]  /*5800*/  FFMA R137, R9, R54, R137 ;  /* 0x0000003609897223 */ /* 0x000fc40000000089 */
[-C--:B------:R-:W-:Y:S02]  /*5810*/  FFMA R172, R79, R96.reuse, R172 ;  /* 0x000000604fac7223 */ /* 0x080fe400000000ac */
[-C--:B------:R-:W-:Y:S02]  /*5820*/  FFMA R174, R77, R96.reuse, R174 ;  /* 0x000000604dae7223 */ /* 0x080fe400000000ae */
[-C--:B------:R-:W-:Y:S02]  /*5830*/  FFMA R105, R15, R96.reuse, R105 ;  /* 0x000000600f697223 */ /* 0x080fe40000000069 */
[-C--:B------:R-:W-:Y:S02]  /*5840*/  FFMA R71, R13, R96.reuse, R71 ;  /* 0x000000600d477223 */ /* 0x080fe40000000047 */
[-C--:B------:R-:W-:Y:S02]  /*5850*/  FFMA R54, R11, R96.reuse, R127 ;  /* 0x000000600b367223 */ /* 0x080fe4000000007f */
[----:B------:R-:W-:Y:S01]  /*5860*/  FFMA R133, R9, R96, R133 ;  /* 0x0000006009857223 */ /* 0x000fe20000000085 */
[----:B------:R-:W-:Y:S01]  /*5870*/  LDS R127, [R146+0xb8] ;  /* 0x0000b800927f7984 */ /* 0x000fe20000000800 */
[----:B------:R-:W-:-:S02]  /*5880*/  FFMA R180, R79, R52, R180 ;  /* 0x000000344fb47223 */ /* 0x000fc400000000b4 */
[-C--:B------:R-:W-:Y:S01]  /*5890*/  FFMA R182, R77, R52.reuse, R182 ;  /* 0x000000344db67223 */ /* 0x080fe200000000b6 */
[----:B------:R-:W-:Y:S01]  /*58a0*/  LDS R96, [R146+0x170] ;  /* 0x0001700092607984 */ /* 0x000fe20000000800 */
[-C--:B------:R-:W-:Y:S02]  /*58b0*/  FFMA R90, R15, R52.reuse, R129 ;  /* 0x000000340f5a7223 */ /* 0x080fe40000000081 */
[-C--:B------:R-:W-:Y:S01]  /*58c0*/  FFMA R161, R13, R52.reuse, R161 ;  /* 0x000000340da17223 */ /* 0x080fe200000000a1 */
[----:B------:R-:W4:Y:S01]  /*58d0*/  LDS R129, [R146+0x80] ;  /* 0x0000800092817984 */ /* 0x000f220000000800 */
[-C--:B------:R-:W-:Y:S02]  /*58e0*/  FFMA R163, R11, R52.reuse, R163 ;  /* 0x000000340ba37223 */ /* 0x080fe400000000a3 */
[----:B------:R-:W-:Y:S02]  /*58f0*/  FFMA R165, R9, R52, R165 ;  /* 0x0000003409a57223 */ /* 0x000fe400000000a5 */
[----:B-1----:R-:W-:-:S02]  /*5900*/  FFMA R190, R101, R92, R164 ;  /* 0x0000005c65be7223 */ /* 0x002fc400000000a4 */
[C---:B--2---:R-:W-:Y:S01]  /*5910*/  FFMA R52, R94.reuse, R171, R81 ;  /* 0x000000ab5e347223 */ /* 0x044fe20000000051 */
[----:B------:R-:W1:Y:S01]  /*5920*/  LDS R164, [R146+0x130] ;  /* 0x0001300092a47984 */ /* 0x000e620000000800 */
[C---:B------:R-:W-:Y:S02]  /*5930*/  FFMA R176, R94.reuse, R173, R73 ;  /* 0x000000ad5eb07223 */ /* 0x040fe40000000049 */
[C---:B------:R-:W-:Y:S01]  /*5940*/  FFMA R44, R94.reuse, R103, R44 ;  /* 0x000000675e2c7223 */ /* 0x040fe2000000002c */
[----:B------:R-:W-:Y:S01]  /*5950*/  LDS R81, [R146+0x218] ;  /* 0x0002180092517984 */ /* 0x000fe20000000800 */
[C---:B------:R-:W-:Y:S02]  /*5960*/  FFMA R178, R94.reuse, R101, R41 ;  /* 0x000000655eb27223 */ /* 0x040fe40000000029 */
[C---:B------:R-:W-:Y:S02]  /*5970*/  FFMA R42, R94.reuse, R63, R42 ;  /* 0x0000003f5e2a7223 */ /* 0x040fe4000000002a */
[----:B------:R-:W-:-:S02]  /*5980*/  FFMA R46, R94, R61, R46 ;  /* 0x0000003d5e2e7223 */ /* 0x000fc4000000002e */
[C---:B------:R-:W-:Y:S02]  /*5990*/  FFMA R141, R94.reuse, R59, R141 ;  /* 0x0000003b5e8d7223 */ /* 0x040fe4000000008d */
[----:B------:R-:W-:Y:S02]  /*59a0*/  FFMA R40, R94, R51, R40 ;  /* 0x000000335e287223 */ /* 0x000fe40000000028 */
[----:B------:R-:W2:Y:S01]  /*59b0*/  LDS R94, [R146+0x1a8] ;  /* 0x0001a800925e7984 */ /* 0x000ea20000000800 */
[----:B---3--:R-:W-:Y:S02]  /*59c0*/  FFMA R131, R171, R88, R131 ;  /* 0x00000058ab837223 */ /* 0x008fe40000000083 */
[C---:B------:R-:W-:Y:S02]  /*59d0*/  FFMA R52, R184.reuse, R91, R52 ;  /* 0x0000005bb8347223 */ /* 0x040fe40000000034 */
[----:B------:R-:W-:Y:S02]  /*59e0*/  FFMA R131, R184, R97, R131 ;  /* 0x00000061b8837223 */ /* 0x000fe40000000083 */
[----:B------:R-:W-:-:S02]  /*59f0*/  FFMA R188, R103, R92, R47 ;  /* 0x0000005c67bc7223 */ /* 0x000fc4000000002f */
[-C--:B------:R-:W-:Y:S02]  /*5a00*/  FFMA R41, R63, R88.reuse, R105 ;  /* 0x000000583f297223 */ /* 0x080fe40000000069 */
[----:B------:R-:W-:Y:S01]  /*5a10*/  FFMA R176, R186, R91, R176 ;  /* 0x0000005bbab07223 */ /* 0x000fe200000000b0 */
[----:B------:R-:W3:Y:S01]  /*5a20*/  LDS R105, [R146+-0xf0] ;  /* 0xffff100092697984 */ /* 0x000ee20000000800 */
[-C--:B------:R-:W-:Y:S02]  /*5a30*/  FFMA R139, R173, R88.reuse, R139 ;  /* 0x00000058ad8b7223 */ /* 0x080fe4000000008b */
[-C--:B------:R-:W-:Y:S02]  /*5a40*/  FFMA R172, R103, R88.reuse, R172 ;  /* 0x0000005867ac7223 */ /* 0x080fe400000000ac */
[-C--:B------:R-:W-:Y:S02]  /*5a50*/  FFMA R174, R101, R88.reuse, R174 ;  /* 0x0000005865ae7223 */ /* 0x080fe400000000ae */
[----:B------:R-:W-:-:S02]  /*5a60*/  FFMA R71, R61, R88, R71 ;  /* 0x000000583d477223 */ /* 0x000fc40000000047 */
[-C--:B------:R-:W-:Y:S02]  /*5a70*/  FFMA R47, R59, R88.reuse, R54 ;  /* 0x000000583b2f7223 */ /* 0x080fe40000000036 */
[----:B------:R-:W-:Y:S02]  /*5a80*/  FFMA R133, R51, R88, R133 ;  /* 0x0000005833857223 */ /* 0x000fe40000000085 */
[-C--:B0-----:R-:W-:Y:S02]  /*5a90*/  FFMA R167, R171, R98.reuse, R167 ;  /* 0x00000062aba77223 */ /* 0x081fe400000000a7 */
[-C--:B------:R-:W-:Y:S02]  /*5aa0*/  FFMA R169, R173, R98.reuse, R169 ;  /* 0x00000062ada97223 */ /* 0x080fe400000000a9 */
[-C--:B------:R-:W-:Y:S02]  /*5ab0*/  FFMA R192, R103, R98.reuse, R180 ;  /* 0x0000006267c07223 */ /* 0x080fe400000000b4 */
[----:B------:R-:W-:-:S02]  /*5ac0*/  FFMA R194, R101, R98, R182 ;  /* 0x0000006265c27223 */ /* 0x000fc400000000b6 */
[-C--:B------:R-:W-:Y:S02]  /*5ad0*/  FFMA R73, R63, R98.reuse, R90 ;  /* 0x000000623f497223 */ /* 0x080fe4000000005a */
[-C--:B------:R-:W-:Y:S02]  /*5ae0*/  FFMA R161, R61, R98.reuse, R161 ;  /* 0x000000623da17223 */ /* 0x080fe400000000a1 */
[-C--:B------:R-:W-:Y:S02]  /*5af0*/  FFMA R163, R59, R98.reuse, R163 ;  /* 0x000000623ba37223 */ /* 0x080fe400000000a3 */
[----:B------:R-:W-:Y:S02]  /*5b00*/  FFMA R165, R51, R98, R165 ;  /* 0x0000006233a57223 */ /* 0x000fe400000000a5 */
[----:B------:R-:W-:Y:S01]  /*5b10*/  FFMA R43, R171, R92, R43 ;  /* 0x0000005cab2b7223 */ /* 0x000fe2000000002b */
[----:B------:R-:W0:Y:S01]  /*5b20*/  LDS R98, [R146+-0xb8] ;  /* 0xffff480092627984 */ /* 0x000e220000000800 */
[----:B------:R-:W-:-:S02]  /*5b30*/  FFMA R171, R170, R95, R52 ;  /* 0x0000005faaab7223 */ /* 0x000fc40000000034 */
[----:B------:R-:W-:Y:S02]  /*5b40*/  FFMA R175, R170, R89, R131 ;  /* 0x00000059aaaf7223 */ /* 0x000fe40000000083 */
[----:B------:R-:W-:Y:S02]  /*5b50*/  FFMA R131, R168, R95, R176 ;  /* 0x0000005fa8837223 */ /* 0x000fe400000000b0 */
[-C--:B----4-:R-:W-:Y:S02]  /*5b60*/  FFMA R52, R129, R91.reuse, R44 ;  /* 0x0000005b81347223 */ /* 0x090fe4000000002c */
[-C--:B------:R-:W-:Y:S02]  /*5b70*/  FFMA R178, R127, R91.reuse, R178 ;  /* 0x0000005b7fb27223 */ /* 0x080fe400000000b2 */
[-C--:B------:R-:W-:Y:S02]  /*5b80*/  FFMA R54, R166, R91.reuse, R42 ;  /* 0x0000005ba6367223 */ /* 0x080fe4000000002a */
[----:B-1----:R-:W-:-:S02]  /*5b90*/  FFMA R88, R164, R91, R46 ;  /* 0x0000005ba4587223 */ /* 0x002fc4000000002e */
[----:B------:R-:W-:Y:S02]  /*5ba0*/  FFMA R90, R96, R91, R141 ;  /* 0x0000005b605a7223 */ /* 0x000fe4000000008d */
[----:B------:R-:W-:Y:S02]  /*5bb0*/  FFMA R139, R186, R97, R139 ;  /* 0x00000061ba8b7223 */ /* 0x000fe4000000008b */
[----:B--2---:R-:W-:Y:S02]  /*5bc0*/  FFMA R91, R94, R91, R40 ;  /* 0x0000005b5e5b7223 */ /* 0x004fe40000000028 */
[-C--:B------:R-:W-:Y:S02]  /*5bd0*/  FFMA R172, R129, R97.reuse, R172 ;  /* 0x0000006181ac7223 */ /* 0x080fe400000000ac */
[-C--:B------:R-:W-:Y:S02]  /*5be0*/  FFMA R174, R127, R97.reuse, R174 ;  /* 0x000000617fae7223 */ /* 0x080fe400000000ae */
[----:B------:R-:W-:-:S02]  /*5bf0*/  FFMA R176, R166, R97, R41 ;  /* 0x00000061a6b07223 */ /* 0x000fc40000000029 */
[-C--:B------:R-:W-:Y:S01]  /*5c00*/  FFMA R180, R164, R97.reuse, R71 ;  /* 0x00000061a4b47223 */ /* 0x080fe20000000047 */
[----:B------:R-:W1:Y:S01]  /*5c10*/  LDS.64 R40, [R147+0x30] ;  /* 0x0000300093287984 */ /* 0x000e620000000a00 */
[-C--:B------:R-:W-:Y:S02]  /*5c20*/  FFMA R182, R96, R97.reuse, R47 ;  /* 0x0000006160b67223 */ /* 0x080fe4000000002f */
[----:B------:R-:W-:Y:S01]  /*5c30*/  FFMA R133, R94, R97, R133 ;  /* 0x000000615e857223 */ /* 0x000fe20000000085 */
[----:B------:R-:W-:Y:S01]  /*5c40*/  LDS.64 R46, [R147+0x6f0] ;  /* 0x0006f000932e7984 */ /* 0x000fe20000000a00 */
[----:B------:R-:W-:Y:S02]  /*5c50*/  FFMA R45, R173, R92, R45 ;  /* 0x0000005cad2d7223 */ /* 0x000fe4000000002d */
[C---:B------:R-:W-:Y:S01]  /*5c60*/  FFMA R167, R184.reuse, R53, R167 ;  /* 0x00000035b8a77223 */ /* 0x040fe200000000a7 */
[----:B------:R-:W2:Y:S01]  /*5c70*/  LDS R97, [R146+0x1e0] ;  /* 0x0001e00092617984 */ /* 0x000ea20000000800 */
[----:B------:R-:W-:-:S02]  /*5c80*/  FFMA R43, R184, R55, R43 ;  /* 0x00000037b82b7223 */ /* 0x000fc4000000002b */
[C---:B------:R-:W-:Y:S02]  /*5c90*/  FFMA R45, R186.reuse, R55, R45 ;  /* 0x00000037ba2d7223 */ /* 0x040fe4000000002d */
[----:B------:R-:W-:Y:S02]  /*5ca0*/  FFMA R169, R186, R53, R169 ;  /* 0x00000035baa97223 */ /* 0x000fe400000000a9 */
[-C--:B------:R-:W-:Y:S02]  /*5cb0*/  FFMA R65, R63, R92.reuse, R65 ;  /* 0x0000005c3f417223 */ /* 0x080fe40000000041 */
[-C--:B------:R-:W-:Y:S02]  /*5cc0*/  FFMA R69, R61, R92.reuse, R69 ;  /* 0x0000005c3d457223 */ /* 0x080fe40000000045 */
[-C--:B------:R-:W-:Y:S02]  /*5cd0*/  FFMA R135, R59, R92.reuse, R135 ;  /* 0x0000005c3b877223 */ /* 0x080fe40000000087 */
[----:B------:R-:W-:-:S02]  /*5ce0*/  FFMA R137, R51, R92, R137 ;  /* 0x0000005c33897223 */ /* 0x000fc40000000089 */
[C---:B------:R-:W-:Y:S02]  /*5cf0*/  FFMA R183, R170.reuse, R99, R167 ;  /* 0x00000063aab77223 */ /* 0x040fe400000000a7 */
[-C--:B------:R-:W-:Y:S02]  /*5d00*/  FFMA R173, R170, R93.reuse, R43 ;  /* 0x0000005daaad7223 */ /* 0x080fe4000000002b */
[C---:B------:R-:W-:Y:S01]  /*5d10*/  FFMA R167, R168.reuse, R93, R45 ;  /* 0x0000005da8a77223 */ /* 0x040fe2000000002d */
[----:B------:R-:W-:Y:S01]  /*5d20*/  LDS.64 R42, [R147+0x270] ;  /* 0x00027000932a7984 */ /* 0x000fe20000000a00 */
[C---:B------:R-:W-:Y:S02]  /*5d30*/  FFMA R177, R168.reuse, R89, R139 ;  /* 0x00000059a8b17223 */ /* 0x040fe4000000008b */
[----:B------:R-:W-:Y:S01]  /*5d40*/  FFMA R185, R168, R99, R169 ;  /* 0x00000063a8b97223 */ /* 0x000fe200000000a9 */
[----:B------:R-:W4:Y:S01]  /*5d50*/  LDS.64 R44, [R147+0x4b0] ;  /* 0x0004b000932c7984 */ /* 0x000f220000000a00 */
[----:B------:R-:W-:-:S02]  /*5d60*/  FFMA R188, R129, R55, R188 ;  /* 0x0000003781bc7223 */ /* 0x000fc400000000bc */
[-C--:B------:R-:W-:Y:S02]  /*5d70*/  FFMA R190, R127, R55.reuse, R190 ;  /* 0x000000377fbe7223 */ /* 0x080fe400000000be */
[-C--:B------:R-:W-:Y:S02]  /*5d80*/  FFMA R92, R166, R55.reuse, R65 ;  /* 0x00000037a65c7223 */ /* 0x080fe40000000041 */
[-C--:B------:R-:W-:Y:S02]  /*5d90*/  FFMA R168, R164, R55.reuse, R69 ;  /* 0x00000037a4a87223 */ /* 0x080fe40000000045 */
[-C--:B------:R-:W-:Y:S02]  /*5da0*/  FFMA R170, R96, R55.reuse, R135 ;  /* 0x0000003760aa7223 */ /* 0x080fe40000000087 */
[----:B------:R-:W-:Y:S02]  /*5db0*/  FFMA R137, R94, R55, R137 ;  /* 0x000000375e897223 */ /* 0x000fe40000000089 */
        /* <DEDUP_REMOVED lines=10> */
[-C--:B---3--:R-:W-:Y:S02]  /*5e60*/  FFMA R90, R105, R95.reuse, R90 ;  /* 0x0000005f695a7223 */ /* 0x088fe4000000005a */
[----:B0-----:R-:W-:Y:S02]  /*5e70*/  FFMA R91, R98, R95, R91 ;  /* 0x0000005f625b7223 */ /* 0x001fe4000000005b */
[----:B------:R-:W-:-:S02]  /*5e80*/  FFMA R135, R155, R93, R188 ;  /* 0x0000005d9b877223 */ /* 0x000fc400000000bc */
[-C--:B------:R-:W-:Y:S02]  /*5e90*/  FFMA R139, R153, R93.reuse, R190 ;  /* 0x0000005d998b7223 */ /* 0x080fe400000000be */
[-C--:B------:R-:W-:Y:S02]  /*5ea0*/  FFMA R141, R151, R93.reuse, R92 ;  /* 0x0000005d978d7223 */ /* 0x080fe4000000005c */
[-C--:B------:R-:W-:Y:S02]  /*5eb0*/  FFMA R161, R149, R93.reuse, R168 ;  /* 0x0000005d95a17223 */ /* 0x080fe400000000a8 */
[-C--:B------:R-:W-:Y:S02]  /*5ec0*/  FFMA R170, R105, R93.reuse, R170 ;  /* 0x0000005d69aa7223 */ /* 0x080fe400000000aa */
[----:B------:R-:W-:Y:S02]  /*5ed0*/  FFMA R137, R98, R93, R137 ;  /* 0x0000005d62897223 */ /* 0x000fe40000000089 */
[----:B-1----:R-:W-:-:S02]  /*5ee0*/  FFMA R171, R159, R40, R171 ;  /* 0x000000289fab7223 */ /* 0x002fc400000000ab */
[-C--:B------:R-:W-:Y:S02]  /*5ef0*/  FFMA R131, R157, R40.reuse, R131 ;  /* 0x000000289d837223 */ /* 0x080fe40000000083 */
[-C--:B------:R-:W-:Y:S02]  /*5f00*/  FFMA R71, R148, R40.reuse, R53 ;  /* 0x0000002894477223 */ /* 0x080fe40000000035 */
[-C--:B------:R-:W-:Y:S01]  /*5f10*/  FFMA R73, R154, R40.reuse, R55 ;  /* 0x000000289a497223 */ /* 0x080fe20000000037 */
[----:B------:R-:W-:Y:S01]  /*5f20*/  LDS.64 R52, [R147+0x6d0] ;  /* 0x0006d00093347984 */ /* 0x000fe20000000a00 */
[-C--:B------:R-:W-:Y:S02]  /*5f30*/  FFMA R93, R152, R40.reuse, R65 ;  /* 0x00000028985d7223 */ /* 0x080fe40000000041 */
[----:B------:R-:W-:Y:S01]  /*5f40*/  FFMA R95, R150, R40, R69 ;  /* 0x00000028965f7223 */ /* 0x000fe20000000045 */
[----:B------:R-:W-:Y:S01]  /*5f50*/  LDS R65, [R146+-0xec] ;  /* 0xffff140092417984 */ /* 0x000fe20000000800 */
[----:B--2---:R-:W-:-:S02]  /*5f60*/  FFMA R92, R40, R97, R90 ;  /* 0x00000061285c7223 */ /* 0x004fc4000000005a */
[----:B------:R-:W-:Y:S01]  /*5f70*/  FFMA R40, R40, R81, R91 ;  /* 0x0000005128287223 */ /* 0x000fe2000000005b */
[----:B------:R-:W-:Y:S01]  /*5f80*/  LDS R69, [R146+-0xb4] ;  /* 0xffff4c0092457984 */ /* 0x000fe20000000800 */
[-C--:B------:R-:W-:Y:S02]  /*5f90*/  FFMA R163, R155, R89.reuse, R172 ;  /* 0x000000599ba37223 */ /* 0x080fe400000000ac */
[-C--:B------:R-:W-:Y:S01]  /*5fa0*/  FFMA R169, R153, R89.reuse, R174 ;  /* 0x0000005999a97223 */ /* 0x080fe200000000ae */
[----:B------:R-:W0:Y:S01]  /*5fb0*/  LDS.64 R90, [R147+0x10] ;  /* 0x00001000935a7984 */ /* 0x000e220000000a00 */
[-C--:B------:R-:W-:Y:S02]  /*5fc0*/  FFMA R179, R151, R89.reuse, R176 ;  /* 0x0000005997b37223 */ /* 0x080fe400000000b0 */
[-C--:B------:R-:W-:Y:S01]  /*5fd0*/  FFMA R181, R149, R89.reuse, R180 ;  /* 0x0000005995b57223 */ /* 0x080fe200000000b4 */
[----:B------:R-:W-:Y:S01]  /*5fe0*/  LDS.64 R54, [R147+0x250] ;  /* 0x0002500093367984 */ /* 0x000fe20000000a00 */
[----:B------:R-:W-:-:S02]  /*5ff0*/  FFMA R182, R105, R89, R182 ;  /* 0x0000005969b67223 */ /* 0x000fc400000000b6 */
[----:B------:R-:W-:Y:S02]  /*6000*/  FFMA R133, R98, R89, R133 ;  /* 0x0000005962857223 */ /* 0x000fe40000000085 */
[----:B------:R-:W1:Y:S01]  /*6010*/  LDS.64 R88, [R147+0x490] ;  /* 0x0004900093587984 */ /* 0x000e620000000a00 */
[-C--:B----4-:R-:W-:Y:S02]  /*6020*/  FFMA R175, R159, R44.reuse, R175 ;  /* 0x0000002c9faf7223 */ /* 0x090fe400000000af */
[-C--:B------:R-:W-:Y:S02]  /*6030*/  FFMA R177, R157, R44.reuse, R177 ;  /* 0x0000002c9db17223 */ /* 0x080fe400000000b1 */
[-C--:B------:R-:W-:Y:S02]  /*6040*/  FFMA R163, R148, R44.reuse, R163 ;  /* 0x0000002c94a37223 */ /* 0x080fe400000000a3 */
[-C--:B------:R-:W-:Y:S02]  /*6050*/  FFMA R169, R154, R44.reuse, R169 ;  /* 0x0000002c9aa97223 */ /* 0x080fe400000000a9 */
[----:B------:R-:W-:-:S02]  /*6060*/  FFMA R179, R152, R44, R179 ;  /* 0x0000002c98b37223 */ /* 0x000fc400000000b3 */
[-C--:B------:R-:W-:Y:S02]  /*6070*/  FFMA R181, R150, R44.reuse, R181 ;  /* 0x0000002c96b57223 */ /* 0x080fe400000000b5 */
[-C--:B------:R-:W-:Y:S02]  /*6080*/  FFMA R182, R97, R44.reuse, R182 ;  /* 0x0000002c61b67223 */ /* 0x080fe400000000b6 */
[----:B------:R-:W-:Y:S02]  /*6090*/  FFMA R133, R81, R44, R133 ;  /* 0x0000002c51857223 */ /* 0x000fe40000000085 */
[C---:B------:R-:W-:Y:S02]  /*60a0*/  FFMA R173, R159.reuse, R42, R173 ;  /* 0x0000002a9fad7223 */ /* 0x040fe400000000ad */
[----:B------:R-:W-:Y:S02]  /*60b0*/  FFMA R183, R159, R46, R183 ;  /* 0x0000002e9fb77223 */ /* 0x000fe400000000b7 */
[----:B------:R-:W-:-:S02]  /*60c0*/  FFMA R167, R157, R42, R167 ;  /* 0x0000002a9da77223 */ /* 0x000fc400000000a7 */
[-C--:B------:R-:W-:Y:S02]  /*60d0*/  FFMA R135, R148, R42.reuse, R135 ;  /* 0x0000002a94877223 */ /* 0x080fe40000000087 */
[-C--:B------:R-:W-:Y:S02]  /*60e0*/  FFMA R139, R154, R42.reuse, R139 ;  /* 0x0000002a9a8b7223 */ /* 0x080fe4000000008b */
[-C--:B------:R-:W-:Y:S02]  /*60f0*/  FFMA R141, R152, R42.reuse, R141 ;  /* 0x0000002a988d7223 */ /* 0x080fe4000000008d */
[----:B------:R-:W-:Y:S02]  /*6100*/  FFMA R161, R150, R42, R161 ;  /* 0x0000002a96a17223 */ /* 0x000fe400000000a1 */
[-C--:B0-----:R-:W-:Y:S02]  /*6110*/  FFMA R168, R160, R90.reuse, R71 ;  /* 0x0000005aa0a87223 */ /* 0x081fe40000000047 */
[----:B------:R-:W-:Y:S01]  /*6120*/  FFMA R172, R162, R90, R73 ;  /* 0x0000005aa2ac7223 */ /* 0x000fe20000000049 */
[----:B------:R-:W-:Y:S01]  /*6130*/  LDS R71, [R146+0x21c] ;  /* 0x00021c0092477984 */ /* 0x000fe20000000800 */
[----:B------:R-:W-:-:S02]  /*6140*/  FFMA R170, R97, R42, R170 ;  /* 0x0000002a61aa7223 */ /* 0x000fc400000000aa */
[----:B------:R-:W-:Y:S01]  /*6150*/  FFMA R137, R81, R42, R137 ;  /* 0x0000002a51897223 */ /* 0x000fe20000000089 */
[----:B------:R-:W0:Y:S01]  /*6160*/  LDS R73, [R146+0x1e4] ;  /* 0x0001e40092497984 */ /* 0x000e220000000800 */
[----:B------:R-:W-:Y:S02]  /*6170*/  FFMA R185, R157, R46, R185 ;  /* 0x0000002e9db97223 */ /* 0x000fe400000000b9 */
[----:B------:R-:W-:Y:S02]  /*6180*/  FFMA R42, R67, R90, R171 ;  /* 0x0000005a432a7223 */ /* 0x000fe400000000ab */
[-C--:B------:R-:W-:Y:S02]  /*6190*/  FFMA R187, R155, R99.reuse, R192 ;  /* 0x000000639bbb7223 */ /* 0x080fe400000000c0 */
[----:B------:R-:W-:Y:S02]  /*61a0*/  FFMA R189, R153, R99, R194 ;  /* 0x0000006399bd7223 */ /* 0x000fe400000000c2 */
[----:B-1----:R-:W-:-:S02]  /*61b0*/  FFMA R188, R67, R88, R175 ;  /* 0x0000005843bc7223 */ /* 0x002fc400000000af */
[-C--:B------:R-:W-:Y:S02]  /*61c0*/  FFMA R190, R75, R88.reuse, R177 ;  /* 0x000000584bbe7223 */ /* 0x080fe400000000b1 */
[-C--:B------:R-:W-:Y:S02]  /*61d0*/  FFMA R192, R160, R88.reuse, R163 ;  /* 0x00000058a0c07223 */ /* 0x080fe400000000a3 */
[-C--:B------:R-:W-:Y:S02]  /*61e0*/  FFMA R194, R162, R88.reuse, R169 ;  /* 0x00000058a2c27223 */ /* 0x080fe400000000a9 */
[-C--:B------:R-:W-:Y:S02]  /*61f0*/  FFMA R198, R158, R88.reuse, R179 ;  /* 0x000000589ec67223 */ /* 0x080fe400000000b3 */
[-C--:B------:R-:W-:Y:S02]  /*6200*/  FFMA R200, R156, R88.reuse, R181 ;  /* 0x000000589cc87223 */ /* 0x080fe400000000b5 */
[----:B------:R-:W-:-:S02]  /*6210*/  FFMA R182, R65, R88, R182 ;  /* 0x0000005841b67223 */ /* 0x000fc400000000b6 */
[----:B------:R-:W-:Y:S02]  /*6220*/  FFMA R202, R69, R88, R133 ;  /* 0x0000005845ca7223 */ /* 0x000fe40000000085 */
[-C--:B------:R-:W-:Y:S02]  /*6230*/  FFMA R44, R75, R90.reuse, R131 ;  /* 0x0000005a4b2c7223 */ /* 0x080fe40000000083 */
[-C--:B------:R-:W-:Y:S02]  /*6240*/  FFMA R174, R158, R90.reuse, R93 ;  /* 0x0000005a9eae7223 */ /* 0x080fe4000000005d */
[----:B------:R-:W-:Y:S02]  /*6250*/  FFMA R176, R156, R90, R95 ;  /* 0x0000005a9cb07223 */ /* 0x000fe4000000005f */
[C---:B------:R-:W-:Y:S02]  /*6260*/  FFMA R92, R90.reuse, R65, R92 ;  /* 0x000000415a5c7223 */ /* 0x040fe4000000005c */
[----:B------:R-:W-:-:S02]  /*6270*/  FFMA R40, R90, R69, R40 ;  /* 0x000000455a287223 */ /* 0x000fc40000000028 */
[----:B------:R-:W-:Y:S02]  /*6280*/  FFMA R88, R67, R52, R183 ;  /* 0x0000003443587223 */ /* 0x000fe400000000b7 */
[C---:B------:R-:W-:Y:S02]  /*6290*/  FFMA R90, R75.reuse, R54, R167 ;  /* 0x000000364b5a7223 */ /* 0x040fe400000000a7 */
[----:B------:R-:W-:Y:S02]  /*62a0*/  FFMA R204, R75, R52, R185 ;  /* 0x000000344bcc7223 */ /* 0x000fe400000000b9 */
[C---:B------:R-:W-:Y:S01]  /*62b0*/  FFMA R42, R79.reuse, R41, R42 ;  /* 0x000000294f2a7223 */ /* 0x040fe2000000002a */
[----:B------:R-:W1:Y:S01]  /*62c0*/  LDS R75, [R146+-0xe8] ;  /* 0xffff1800924b7984 */ /* 0x000e620000000800 */
[----:B------:R-:W-:Y:S02]  /*62d0*/  FFMA R214, R79, R47, R88 ;  /* 0x0000002f4fd67223 */ /* 0x000fe40000000058 */
[----:B------:R-:W-:-:S02]  /*62e0*/  FFMA R44, R77, R41, R44 ;  /* 0x000000294d2c7223 */ /* 0x000fc4000000002c */
[C---:B------:R-:W-:Y:S02]  /*62f0*/  FFMA R90, R77.reuse, R43, R90 ;  /* 0x0000002b4d5a7223 */ /* 0x040fe4000000005a */
[C---:B------:R-:W-:Y:S02]  /*6300*/  FFMA R88, R77.reuse, R45, R190 ;  /* 0x0000002d4d587223 */ /* 0x040fe400000000be */
[----:B------:R-:W-:Y:S02]  /*6310*/  FFMA R204, R77, R47, R204 ;  /* 0x0000002f4dcc7223 */ /* 0x000fe400000000cc */
[----:B------:R-:W-:Y:S01]  /*6320*/  FFMA R95, R103, R91, R42 ;  /* 0x0000005b675f7223 */ /* 0x000fe2000000002a */
[----:B------:R-:W2:Y:S01]  /*6330*/  LDS R77, [R146+-0xb0] ;  /* 0xffff5000924d7984 */ /* 0x000ea20000000800 */
[-C--:B------:R-:W-:Y:S02]  /*6340*/  FFMA R168, R15, R41.reuse, R168 ;  /* 0x000000290fa87223 */ /* 0x080fe400000000a8 */
[----:B------:R-:W-:-:S02]  /*6350*/  FFMA R172, R13, R41, R172 ;  /* 0x000000290dac7223 */ /* 0x000fc400000000ac */
[-C--:B------:R-:W-:Y:S02]  /*6360*/  FFMA R174, R11, R41.reuse, R174 ;  /* 0x000000290bae7223 */ /* 0x080fe400000000ae */
[-C--:B------:R-:W-:Y:S02]  /*6370*/  FFMA R176, R9, R41.reuse, R176 ;  /* 0x0000002909b07223 */ /* 0x080fe400000000b0 */
[-C--:B0-----:R-:W-:Y:S02]  /*6380*/  FFMA R92, R73, R41.reuse, R92 ;  /* 0x00000029495c7223 */ /* 0x081fe4000000005c */
[----:B------:R-:W-:Y:S02]  /*6390*/  FFMA R42, R71, R41, R40 ;  /* 0x00000029472a7223 */ /* 0x000fe40000000028 */
[----:B------:R-:W0:Y:S01]  /*63a0*/  LDS.64 R40, [R147+0x38] ;  /* 0x0000380093287984 */ /* 0x000e220000000a00 */
[-C--:B------:R-:W-:Y:S02]  /*63b0*/  FFMA R191, R151, R99.reuse, R184 ;  /* 0x0000006397bf7223 */ /* 0x080fe400000000b8 */
[----:B------:R-:W-:-:S02]  /*63c0*/  FFMA R193, R149, R99, R186 ;  /* 0x0000006395c17223 */ /* 0x000fc400000000ba */
[-C--:B------:R-:W-:Y:S02]  /*63d0*/  FFMA R196, R105, R99.reuse, R196 ;  /* 0x0000006369c47223 */ /* 0x080fe400000000c4 */
[----:B------:R-:W-:Y:S02]  /*63e0*/  FFMA R165, R98, R99, R165 ;  /* 0x0000006362a57223 */ /* 0x000fe400000000a5 */
[-C--:B------:R-:W-:Y:S02]  /*63f0*/  FFMA R187, R148, R46.reuse, R187 ;  /* 0x0000002e94bb7223 */ /* 0x080fe400000000bb */
[-C--:B------:R-:W-:Y:S02]  /*6400*/  FFMA R189, R154, R46.reuse, R189 ;  /* 0x0000002e9abd7223 */ /* 0x080fe400000000bd */
[-C--:B------:R-:W-:Y:S02]  /*6410*/  FFMA R191, R152, R46.reuse, R191 ;  /* 0x0000002e98bf7223 */ /* 0x080fe400000000bf */
[----:B------:R-:W-:-:S02]  /*6420*/  FFMA R193, R150, R46, R193 ;  /* 0x0000002e96c17223 */ /* 0x000fc400000000c1 */
[-C--:B------:R-:W-:Y:S02]  /*6430*/  FFMA R196, R97, R46.reuse, R196 ;  /* 0x0000002e61c47223 */ /* 0x080fe400000000c4 */
[----:B------:R-:W-:Y:S02]  /*6440*/  FFMA R165, R81, R46, R165 ;  /* 0x0000002e51a57223 */ /* 0x000fe400000000a5 */
[----:B------:R-:W-:Y:S02]  /*6450*/  FFMA R46, R67, R54, R173 ;  /* 0x00000036432e7223 */ /* 0x000fe400000000ad */
[-C--:B------:R-:W-:Y:S01]  /*6460*/  FFMA R206, R160, R52.reuse, R187 ;  /* 0x00000034a0ce7223 */ /* 0x080fe200000000bb */
[----:B------:R-:W3:Y:S01]  /*6470*/  LDS R67, [R146+0x1e8] ;  /* 0x0001e80092437984 */ /* 0x000ee20000000800 */
[-C--:B------:R-:W-:Y:S02]  /*6480*/  FFMA R208, R162, R52.reuse, R189 ;  /* 0x00000034a2d07223 */ /* 0x080fe400000000bd */
[----:B------:R-:W-:-:S02]  /*6490*/  FFMA R210, R158, R52, R191 ;  /* 0x000000349ed27223 */ /* 0x000fc400000000bf */
[-C--:B------:R-:W-:Y:S02]  /*64a0*/  FFMA R212, R156, R52.reuse, R193 ;  /* 0x000000349cd47223 */ /* 0x080fe400000000c1 */
[-C--:B------:R-:W-:Y:S02]  /*64b0*/  FFMA R196, R65, R52.reuse, R196 ;  /* 0x0000003441c47223 */ /* 0x080fe400000000c4 */
[----:B------:R-:W-:Y:S02]  /*64c0*/  FFMA R52, R69, R52, R165 ;  /* 0x0000003445347223 */ /* 0x000fe400000000a5 */
[-C--:B------:R-:W-:Y:S02]  /*64d0*/  FFMA R178, R160, R54.reuse, R135 ;  /* 0x00000036a0b27223 */ /* 0x080fe40000000087 */
[-C--:B------:R-:W-:Y:S02]  /*64e0*/  FFMA R180, R162, R54.reuse, R139 ;  /* 0x00000036a2b47223 */ /* 0x080fe4000000008b */
[----:B------:R-:W-:-:S02]  /*64f0*/  FFMA R184, R158, R54, R141 ;  /* 0x000000369eb87223 */ /* 0x000fc4000000008d */
[-C--:B------:R-:W-:Y:S02]  /*6500*/  FFMA R186, R156, R54.reuse, R161 ;  /* 0x000000369cba7223 */ /* 0x080fe400000000a1 */
[-C--:B------:R-:W-:Y:S02]  /*6510*/  FFMA R170, R65, R54.reuse, R170 ;  /* 0x0000003641aa7223 */ /* 0x080fe400000000aa */
[----:B------:R-:W-:Y:S02]  /*6520*/  FFMA R46, R79, R43, R46 ;  /* 0x0000002b4f2e7223 */ /* 0x000fe4000000002e */
[----:B------:R-:W-:Y:S02]  /*6530*/  FFMA R54, R69, R54, R137 ;  /* 0x0000003645367223 */ /* 0x000fe40000000089 */
[----:B------:R-:W-:Y:S02]  /*6540*/  FFMA R188, R79, R45, R188 ;  /* 0x0000002d4fbc7223 */ /* 0x000fe400000000bc */
[----:B------:R-:W-:Y:S01]  /*6550*/  FFMA R157, R101, R55, R90 ;  /* 0x00000037659d7223 */ /* 0x000fe2000000005a */
[----:B------:R-:W4:Y:S01]  /*6560*/  LDS R79, [R146+0x220] ;  /* 0x00022000924f7984 */ /* 0x000f220000000800 */
        /* <DEDUP_REMOVED lines=13> */
[-C--:B------:R-:W-:Y:S01]  /*6640*/  FFMA R47, R63, R91.reuse, R168 ;  /* 0x0000005b3f2f7223 */ /* 0x080fe200000000a8 */
[----:B------:R-:W5:Y:S01]  /*6650*/  LDS.64 R44, [R147+0x4b8] ;  /* 0x0004b800932c7984 */ /* 0x000f620000000a00 */
[----:B-1----:R-:W-:Y:S02]  /*6660*/  FFMA R90, R75, R91, R92 ;  /* 0x0000005b4b5a7223 */ /* 0x002fe4000000005c */
[----:B------:R-:W-:Y:S01]  /*6670*/  FFMA R141, R103, R55, R46 ;  /* 0x00000037678d7223 */ /* 0x000fe2000000002e */
[----:B------:R-:W1:Y:S01]  /*6680*/  LDS.64 R92, [R147+0x6f8] ;  /* 0x0006f800935c7984 */ /* 0x000e620000000a00 */
[-C--:B------:R-:W-:Y:S02]  /*6690*/  FFMA R131, R61, R91.reuse, R172 ;  /* 0x0000005b3d837223 */ /* 0x080fe400000000ac */
[-C--:B------:R-:W-:Y:S02]  /*66a0*/  FFMA R133, R59, R91.reuse, R174 ;  /* 0x0000005b3b857223 */ /* 0x080fe400000000ae */
[----:B------:R-:W-:Y:S01]  /*66b0*/  FFMA R135, R51, R91, R176 ;  /* 0x0000005b33877223 */ /* 0x000fe200000000b0 */
[----:B------:R-:W-:Y:S01]  /*66c0*/  LDS R174, [R146+0x258] ;  /* 0x0002580092ae7984 */ /* 0x000fe20000000800 */
[----:B------:R-:W-:-:S02]  /*66d0*/  FFMA R46, R103, R89, R188 ;  /* 0x00000059672e7223 */ /* 0x000fc400000000bc */
[----:B------:R-:W-:Y:S02]  /*66e0*/  FFMA R88, R101, R89, R88 ;  /* 0x0000005965587223 */ /* 0x000fe40000000058 */
[-C--:B------:R-:W-:Y:S02]  /*66f0*/  FFMA R178, R15, R43.reuse, R178 ;  /* 0x0000002b0fb27223 */ /* 0x080fe400000000b2 */
[-C--:B------:R-:W-:Y:S02]  /*6700*/  FFMA R180, R13, R43.reuse, R180 ;  /* 0x0000002b0db47223 */ /* 0x080fe400000000b4 */
[-C--:B------:R-:W-:Y:S02]  /*6710*/  FFMA R184, R11, R43.reuse, R184 ;  /* 0x0000002b0bb87223 */ /* 0x080fe400000000b8 */
[-C--:B------:R-:W-:Y:S02]  /*6720*/  FFMA R186, R9, R43.reuse, R186 ;  /* 0x0000002b09ba7223 */ /* 0x080fe400000000ba */
[----:B------:R-:W-:-:S02]  /*6730*/  FFMA R170, R73, R43, R170 ;  /* 0x0000002b49aa7223 */ /* 0x000fc400000000aa */
[----:B------:R-:W-:Y:S02]  /*6740*/  FFMA R54, R71, R43, R54 ;  /* 0x0000002b47367223 */ /* 0x000fe40000000036 */
[----:B--2---:R-:W-:Y:S02]  /*6750*/  FFMA R91, R77, R91, R42 ;  /* 0x0000005b4d5b7223 */ /* 0x004fe4000000002a */
[-C--:B------:R-:W-:Y:S01]  /*6760*/  FFMA R171, R63, R89.reuse, R192 ;  /* 0x000000593fab7223 */ /* 0x080fe200000000c0 */
[----:B------:R-:W2:Y:S01]  /*6770*/  LDS.64 R42, [R147+0x278] ;  /* 0x00027800932a7984 */ /* 0x000ea20000000a00 */
[-C--:B------:R-:W-:Y:S02]  /*6780*/  FFMA R173, R61, R89.reuse, R194 ;  /* 0x000000593dad7223 */ /* 0x080fe400000000c2 */
        /* <DEDUP_REMOVED lines=9> */
[-C--:B------:R-:W-:Y:S02]  /*6820*/  FFMA R189, R51, R53.reuse, R212 ;  /* 0x0000003533bd7223 */ /* 0x080fe400000000d4 */
[-C--:B------:R-:W-:Y:S02]  /*6830*/  FFMA R196, R75, R53.reuse, R196 ;  /* 0x000000354bc47223 */ /* 0x080fe400000000c4 */
[----:B------:R-:W-:Y:S02]  /*6840*/  FFMA R168, R77, R53, R52 ;  /* 0x000000354da87223 */ /* 0x000fe40000000034 */
[-C--:B0-----:R-:W-:Y:S01]  /*6850*/  FFMA R137, R129, R40.reuse, R95 ;  /* 0x0000002881897223 */ /* 0x081fe2000000005f */
[----:B------:R-:W0:Y:S01]  /*6860*/  LDS.64 R52, [R147+0x18] ;  /* 0x0000180093347984 */ /* 0x000e220000000a00 */
[----:B------:R-:W-:-:S02]  /*6870*/  FFMA R139, R166, R40, R47 ;  /* 0x00000028a68b7223 */ /* 0x000fc4000000002f */
[-C--:B------:R-:W-:Y:S01]  /*6880*/  FFMA R159, R63, R55.reuse, R178 ;  /* 0x000000373f9f7223 */ /* 0x080fe200000000b2 */
[----:B------:R-:W0:Y:S01]  /*6890*/  LDS R95, [R146+-0x78] ;  /* 0xffff8800925f7984 */ /* 0x000e220000000800 */
[-C--:B------:R-:W-:Y:S02]  /*68a0*/  FFMA R161, R61, R55.reuse, R180 ;  /* 0x000000373da17223 */ /* 0x080fe400000000b4 */
[-C--:B------:R-:W-:Y:S01]  /*68b0*/  FFMA R163, R59, R55.reuse, R184 ;  /* 0x000000373ba37223 */ /* 0x080fe200000000b8 */
[----:B------:R-:W0:Y:S01]  /*68c0*/  LDS R47, [R146+-0x40] ;  /* 0xffffc000922f7984 */ /* 0x000e220000000800 */
[-C--:B------:R-:W-:Y:S02]  /*68d0*/  FFMA R165, R51, R55.reuse, R186 ;  /* 0x0000003733a57223 */ /* 0x080fe400000000ba */
[-C--:B------:R-:W-:Y:S02]  /*68e0*/  FFMA R170, R75, R55.reuse, R170 ;  /* 0x000000374baa7223 */ /* 0x080fe400000000aa */
[----:B------:R-:W-:-:S02]  /*68f0*/  FFMA R167, R77, R55, R54 ;  /* 0x000000374da77223 */ /* 0x000fc40000000036 */
[----:B------:R-:W0:Y:S01]  /*6900*/  LDS.64 R54, [R147+0x258] ;  /* 0x0002580093367984 */ /* 0x000e220000000a00 */
[-C--:B------:R-:W-:Y:S02]  /*6910*/  FFMA R99, R127, R40.reuse, R99 ;  /* 0x000000287f637223 */ /* 0x080fe40000000063 */
[-C--:B------:R-:W-:Y:S02]  /*6920*/  FFMA R131, R164, R40.reuse, R131 ;  /* 0x00000028a4837223 */ /* 0x080fe40000000083 */
[-C--:B------:R-:W-:Y:S02]  /*6930*/  FFMA R133, R96, R40.reuse, R133 ;  /* 0x0000002860857223 */ /* 0x080fe40000000085 */
[----:B------:R-:W-:Y:S02]  /*6940*/  FFMA R135, R94, R40, R135 ;  /* 0x000000285e877223 */ /* 0x000fe40000000087 */
[C---:B---3--:R-:W-:Y:S02]  /*6950*/  FFMA R90, R40.reuse, R67, R90 ;  /* 0x00000043285a7223 */ /* 0x048fe4000000005a */
[----:B----4-:R-:W-:-:S02]  /*6960*/  FFMA R91, R40, R79, R91 ;  /* 0x0000004f285b7223 */ /* 0x010fc4000000005b */
[----:B-----5:R-:W-:Y:S01]  /*6970*/  FFMA R181, R127, R44, R88 ;  /* 0x0000002c7fb57223 */ /* 0x020fe20000000058 */
[----:B------:R-:W3:Y:S01]  /*6980*/  LDS R40, [R146+0x290] ;  /* 0x0002900092287984 */ /* 0x000ee20000000800 */
[C---:B-1----:R-:W-:Y:S02]  /*6990*/  FFMA R191, R166.reuse, R92, R89 ;  /* 0x0000005ca6bf7223 */ /* 0x042fe40000000059 */
[-C--:B--2---:R-:W-:Y:S01]  /*69a0*/  FFMA R141, R129, R42.reuse, R141 ;  /* 0x0000002a818d7223 */ /* 0x084fe2000000008d */
[----:B------:R-:W1:Y:S01]  /*69b0*/  LDS.64 R88, [R147+0x498] ;  /* 0x0004980093587984 */ /* 0x000e620000000a00 */
[-C--:B------:R-:W-:Y:S02]  /*69c0*/  FFMA R157, R127, R42.reuse, R157 ;  /* 0x0000002a7f9d7223 */ /* 0x080fe4000000009d */
[-C--:B------:R-:W-:Y:S02]  /*69d0*/  FFMA R159, R166, R42.reuse, R159 ;  /* 0x0000002aa69f7223 */ /* 0x080fe4000000009f */
[----:B------:R-:W-:-:S02]  /*69e0*/  FFMA R161, R164, R42, R161 ;  /* 0x0000002aa4a17223 */ /* 0x000fc400000000a1 */
[-C--:B------:R-:W-:Y:S02]  /*69f0*/  FFMA R163, R96, R42.reuse, R163 ;  /* 0x0000002a60a37223 */ /* 0x080fe400000000a3 */
[-C--:B------:R-:W-:Y:S02]  /*6a00*/  FFMA R165, R94, R42.reuse, R165 ;  /* 0x0000002a5ea57223 */ /* 0x080fe400000000a5 */
[-C--:B------:R-:W-:Y:S02]  /*6a10*/  FFMA R169, R67, R42.reuse, R170 ;  /* 0x0000002a43a97223 */ /* 0x080fe400000000aa */
[----:B------:R-:W-:Y:S02]  /*6a20*/  FFMA R167, R79, R42, R167 ;  /* 0x0000002a4fa77223 */ /* 0x000fe400000000a7 */
[-C--:B------:R-:W-:Y:S02]  /*6a30*/  FFMA R179, R129, R44.reuse, R46 ;  /* 0x0000002c81b37223 */ /* 0x080fe4000000002e */
        /* <DEDUP_REMOVED lines=11> */
[-C--:B------:R-:W-:Y:S02]  /*6af0*/  FFMA R196, R67, R92.reuse, R196 ;  /* 0x0000005c43c47223 */ /* 0x080fe400000000c4 */
[----:B------:R-:W-:-:S02]  /*6b00*/  FFMA R192, R79, R92, R168 ;  /* 0x0000005c4fc07223 */ /* 0x000fc400000000a8 */
[C---:B0-----:R-:W-:Y:S02]  /*6b10*/  FFMA R42, R52.reuse, R155, R137 ;  /* 0x0000009b342a7223 */ /* 0x041fe40000000089 */
[C---:B------:R-:W-:Y:S02]  /*6b20*/  FFMA R44, R52.reuse, R153, R99 ;  /* 0x00000099342c7223 */ /* 0x040fe40000000063 */
[C---:B------:R-:W-:Y:S02]  /*6b30*/  FFMA R46, R52.reuse, R151, R139 ;  /* 0x00000097342e7223 */ /* 0x040fe4000000008b */
[C---:B------:R-:W-:Y:S02]  /*6b40*/  FFMA R92, R52.reuse, R149, R131 ;  /* 0x00000095345c7223 */ /* 0x040fe40000000083 */
[C---:B------:R-:W-:Y:S02]  /*6b50*/  FFMA R168, R52.reuse, R105, R133 ;  /* 0x0000006934a87223 */ /* 0x040fe40000000085 */
[----:B------:R-:W-:-:S02]  /*6b60*/  FFMA R170, R52, R98, R135 ;  /* 0x0000006234aa7223 */ /* 0x000fc40000000087 */
[C---:B------:R-:W-:Y:S02]  /*6b70*/  FFMA R172, R52.reuse, R95, R90 ;  /* 0x0000005f34ac7223 */ /* 0x040fe4000000005a */
[----:B------:R-:W-:Y:S02]  /*6b80*/  FFMA R52, R52, R47, R91 ;  /* 0x0000002f34347223 */ /* 0x000fe4000000005b */
[----:B------:R-:W0:Y:S01]  /*6b90*/  LDS.64 R90, [R147+0x6d8] ;  /* 0x0006d800935a7984 */ /* 0x000e220000000a00 */
[C---:B------:R-:W-:Y:S02]  /*6ba0*/  FFMA R103, R54.reuse, R155, R141 ;  /* 0x0000009b36677223 */ /* 0x040fe4000000008d */
[C---:B------:R-:W-:Y:S02]  /*6bb0*/  FFMA R127, R54.reuse, R153, R157 ;  /* 0x00000099367f7223 */ /* 0x040fe4000000009d */
[C---:B------:R-:W-:Y:S02]  /*6bc0*/  FFMA R129, R54.reuse, R151, R159 ;  /* 0x0000009736817223 */ /* 0x040fe4000000009f */
[----:B------:R-:W-:-:S02]  /*6bd0*/  FFMA R131, R54, R149, R161 ;  /* 0x0000009536837223 */ /* 0x000fc400000000a1 */
[C---:B------:R-:W-:Y:S02]  /*6be0*/  FFMA R176, R54.reuse, R105, R163 ;  /* 0x0000006936b07223 */ /* 0x040fe400000000a3 */
[----:B------:R-:W-:Y:S02]  /*6bf0*/  FFMA R178, R54, R98, R165 ;  /* 0x0000006236b27223 */ /* 0x000fe400000000a5 */
        /* <DEDUP_REMOVED lines=8> */
[-C--:B------:R-:W-:Y:S02]  /*6c80*/  FFMA R170, R81, R41.reuse, R170 ;  /* 0x0000002951aa7223 */ /* 0x080fe400000000aa */
[----:B---3--:R-:W-:-:S02]  /*6c90*/  FFMA R52, R40, R41, R52 ;  /* 0x0000002928347223 */ /* 0x008fc40000000034 */
[-C--:B------:R-:W-:Y:S02]  /*6ca0*/  FFMA R103, R148, R43.reuse, R103 ;  /* 0x0000002b94677223 */ /* 0x080fe40000000067 */
[-C--:B------:R-:W-:Y:S02]  /*6cb0*/  FFMA R127, R154, R43.reuse, R127 ;  /* 0x0000002b9a7f7223 */ /* 0x080fe4000000007f */
[-C--:B------:R-:W-:Y:S02]  /*6cc0*/  FFMA R129, R152, R43.reuse, R129 ;  /* 0x0000002b98817223 */ /* 0x080fe40000000081 */
[-C--:B------:R-:W-:Y:S02]  /*6cd0*/  FFMA R131, R150, R43.reuse, R131 ;  /* 0x0000002b96837223 */ /* 0x080fe40000000083 */
[-C--:B------:R-:W-:Y:S02]  /*6ce0*/  FFMA R176, R97, R43.reuse, R176 ;  /* 0x0000002b61b07223 */ /* 0x080fe400000000b0 */
[----:B------:R-:W-:-:S02]  /*6cf0*/  FFMA R178, R81, R43, R178 ;  /* 0x0000002b51b27223 */ /* 0x000fc400000000b2 */
[-C--:B------:R-:W-:Y:S02]  /*6d00*/  FFMA R172, R174, R43.reuse, R133 ;  /* 0x0000002baeac7223 */ /* 0x080fe40000000085 */
[----:B------:R-:W-:Y:S02]  /*6d10*/  FFMA R180, R40, R43, R135 ;  /* 0x0000002b28b47223 */ /* 0x000fe40000000087 */
[C---:B-1----:R-:W-:Y:S02]  /*6d20*/  FFMA R44, R88.reuse, R151, R171 ;  /* 0x00000097582c7223 */ /* 0x042fe400000000ab */
[C---:B------:R-:W-:Y:S02]  /*6d30*/  FFMA R41, R88.reuse, R155, R179 ;  /* 0x0000009b58297223 */ /* 0x040fe400000000b3 */
[----:B------:R-:W-:Y:S02]  /*6d40*/  FFMA R43, R88, R153, R181 ;  /* 0x00000099582b7223 */ /* 0x000fe400000000b5 */
[----:B------:R-:W-:-:S02]  /*6d50*/  FFMA R133, R95, R88, R183 ;  /* 0x000000585f857223 */ /* 0x000fc400000000b7 */
[C---:B------:R-:W-:Y:S02]  /*6d60*/  FFMA R46, R88.reuse, R149, R173 ;  /* 0x00000095582e7223 */ /* 0x040fe400000000ad */
[----:B------:R-:W-:Y:S02]  /*6d70*/  FFMA R184, R88, R98, R177 ;  /* 0x0000006258b87223 */ /* 0x000fe400000000b1 */
[----:B------:R-:W-:Y:S02]  /*6d80*/  FFMA R135, R152, R45, R44 ;  /* 0x0000002d98877223 */ /* 0x000fe4000000002c */
[----:B------:R-:W-:Y:S02]  /*6d90*/  FFMA R182, R88, R105, R175 ;  /* 0x0000006958b67223 */ /* 0x000fe400000000af */
[-C--:B------:R-:W-:Y:S02]  /*6da0*/  FFMA R41, R148, R45.reuse, R41 ;  /* 0x0000002d94297223 */ /* 0x080fe40000000029 */
[----:B------:R-:W-:-:S02]  /*6db0*/  FFMA R43, R154, R45, R43 ;  /* 0x0000002d9a2b7223 */ /* 0x000fc4000000002b */
[C---:B0-----:R-:W-:Y:S02]  /*6dc0*/  FFMA R155, R90.reuse, R155, R188 ;  /* 0x0000009b5a9b7223 */ /* 0x041fe400000000bc */
[C---:B------:R-:W-:Y:S02]  /*6dd0*/  FFMA R153, R90.reuse, R153, R190 ;  /* 0x000000995a997223 */ /* 0x040fe400000000be */
[C---:B------:R-:W-:Y:S02]  /*6de0*/  FFMA R151, R90.reuse, R151, R191 ;  /* 0x000000975a977223 */ /* 0x040fe400000000bf */
[C---:B------:R-:W-:Y:S02]  /*6df0*/  FFMA R149, R90.reuse, R149, R185 ;  /* 0x000000955a957223 */ /* 0x040fe400000000b9 */
[C---:B------:R-:W-:Y:S02]  /*6e00*/  FFMA R44, R90.reuse, R105, R187 ;  /* 0x000000695a2c7223 */ /* 0x040fe400000000bb */
[----:B------:R-:W-:Y:S01]  /*6e10*/  FFMA R98, R90, R98, R189 ;  /* 0x000000625a627223 */ /* 0x000fe200000000bd */
[----:B------:R-:W0:Y:S01]  /*6e20*/  LDS R105, [R146+-0x74] ;  /* 0xffff8c0092697984 */ /* 0x000e220000000800 */
[----:B------:R-:W-:-:S02]  /*6e30*/  FFMA R95, R95, R90, R196 ;  /* 0x0000005a5f5f7223 */ /* 0x000fc400000000c4 */
[C---:B------:R-:W-:Y:S02]  /*6e40*/  FFMA R88, R47.reuse, R88, R202 ;  /* 0x000000582f587223 */ /* 0x040fe400000000ca */
[----:B------:R-:W-:Y:S02]  /*6e50*/  FFMA R90, R47, R90, R192 ;  /* 0x0000005a2f5a7223 */ /* 0x000fe400000000c0 */
[-C--:B------:R-:W-:Y:S02]  /*6e60*/  FFMA R186, R174, R45.reuse, R133 ;  /* 0x0000002daeba7223 */ /* 0x080fe40000000085 */
[----:B------:R-:W1:Y:S01]  /*6e70*/  LDS R133, [R146+-0x3c] ;  /* 0xffffc40092857984 */ /* 0x000e620000000800 */
[C---:B------:R-:W-:Y:S02]  /*6e80*/  FFMA R184, R81.reuse, R45, R184 ;  /* 0x0000002d51b87223 */ /* 0x040fe400000000b8 */
[-C--:B------:R-:W-:Y:S02]  /*6e90*/  FFMA R155, R148, R93.reuse, R155 ;  /* 0x0000005d949b7223 */ /* 0x080fe4000000009b */
[----:B------:R-:W-:-:S02]  /*6ea0*/  FFMA R98, R81, R93, R98 ;  /* 0x0000005d51627223 */ /* 0x000fc40000000062 */
[-C--:B------:R-:W-:Y:S02]  /*6eb0*/  FFMA R137, R150, R45.reuse, R46 ;  /* 0x0000002d96897223 */ /* 0x080fe4000000002e */
[CC--:B------:R-:W-:Y:S01]  /*6ec0*/  FFMA R182, R97.reuse, R45.reuse, R182 ;  /* 0x0000002d61b67223 */ /* 0x0c0fe200000000b6 */
[----:B------:R-:W2:Y:S01]  /*6ed0*/  LDS.64 R46, [R147+0x40] ;  /* 0x00004000932e7984 */ /* 0x000ea20000000a00 */
[C---:B------:R-:W-:Y:S02]  /*6ee0*/  FFMA R88, R40.reuse, R45, R88 ;  /* 0x0000002d28587223 */ /* 0x040fe40000000058 */
[-C--:B------:R-:W-:Y:S02]  /*6ef0*/  FFMA R148, R97, R93.reuse, R44 ;  /* 0x0000005d61947223 */ /* 0x080fe4000000002c */
[----:B------:R-:W-:Y:S01]  /*6f00*/  FFMA R90, R40, R93, R90 ;  /* 0x0000005d285a7223 */ /* 0x000fe2000000005a */
[----:B------:R-:W3:Y:S01]  /*6f10*/  LDS.64 R44, [R147+0x280] ;  /* 0x00028000932c7984 */ /* 0x000ee20000000a00 */
[----:B------:R-:W-:-:S02]  /*6f20*/  FFMA R81, R160, R53, R42 ;  /* 0x00000035a0517223 */ /* 0x000fc4000000002a */
[-C--:B------:R-:W-:Y:S02]  /*6f30*/  FFMA R139, R160, R89.reuse, R41 ;  /* 0x00000059a08b7223 */ /* 0x080fe40000000029 */
[----:B------:R-:W-:Y:S01]  /*6f40*/  FFMA R141, R162, R89, R43 ;  /* 0x00000059a28d7223 */ /* 0x000fe2000000002b */
[----:B------:R-:W-:Y:S01]  /*6f50*/  LDS.64 R40, [R147+0x700] ;  /* 0x0007000093287984 */ /* 0x000fe20000000a00 */
[-C--:B------:R-:W-:Y:S02]  /*6f60*/  FFMA R153, R154, R93.reuse, R153 ;  /* 0x0000005d9a997223 */ /* 0x080fe40000000099 */
[-C--:B------:R-:W-:Y:S01]  /*6f70*/  FFMA R151, R152, R93.reuse, R151 ;  /* 0x0000005d98977223 */ /* 0x080fe20000000097 */
[----:B------:R-:W4:Y:S01]  /*6f80*/  LDS.64 R42, [R147+0x4c0] ;  /* 0x0004c000932a7984 */ /* 0x000f220000000a00 */
[-C--:B------:R-:W-:Y:S02]  /*6f90*/  FFMA R149, R150, R93.reuse, R149 ;  /* 0x0000005d96957223 */ /* 0x080fe40000000095 */
[----:B------:R-:W-:-:S02]  /*6fa0*/  FFMA R174, R174, R93, R95 ;  /* 0x0000005daeae7223 */ /* 0x000fc4000000005f */
[----:B------:R-:W5:Y:S01]  /*6fb0*/  LDS R93, [R146+0x25c] ;  /* 0x00025c00925d7984 */ /* 0x000f620000000800 */
[C---:B------:R-:W-:Y:S02]  /*6fc0*/  FFMA R101, R158.reuse, R53, R101 ;  /* 0x000000359e657223 */ /* 0x040fe40000000065 */
[C---:B------:R-:W-:Y:S01]  /*6fd0*/  FFMA R129, R158.reuse, R55, R129 ;  /* 0x000000379e817223 */ /* 0x040fe20000000081 */
[----:B------:R-:W4:Y:S01]  /*6fe0*/  LDS R95, [R146+0x294] ;  /* 0x00029400925f7984 */ /* 0x000f220000000800 */
[----:B------:R-:W-:Y:S02]  /*6ff0*/  FFMA R150, R158, R89, R135 ;  /* 0x000000599e967223 */ /* 0x000fe40000000087 */
[C---:B------:R-:W-:Y:S02]  /*7000*/  FFMA R103, R160.reuse, R55, R103 ;  /* 0x00000037a0677223 */ /* 0x040fe40000000067 */
[-C--:B------:R-:W-:Y:S02]  /*7010*/  FFMA R155, R160, R91.reuse, R155 ;  /* 0x0000005ba09b7223 */ /* 0x080fe4000000009b */
[----:B------:R-:W-:-:S02]  /*7020*/  FFMA R158, R158, R91, R151 ;  /* 0x0000005b9e9e7223 */ /* 0x000fc40000000097 */
[CC--:B------:R-:W-:Y:S02]  /*7030*/  FFMA R151, R156.reuse, R89.reuse, R137 ;  /* 0x000000599c977223 */ /* 0x0c0fe40000000089 */
[-C--:B------:R-:W-:Y:S02]  /*7040*/  FFMA R182, R65, R89.reuse, R182 ;  /* 0x0000005941b67223 */ /* 0x080fe400000000b6 */
[-C--:B------:R-:W-:Y:S02]  /*7050*/  FFMA R184, R69, R89.reuse, R184 ;  /* 0x0000005945b87223 */ /* 0x080fe400000000b8 */
[-C--:B0-----:R-:W-:Y:S02]  /*7060*/  FFMA R186, R105, R89.reuse, R186 ;  /* 0x0000005969ba7223 */ /* 0x081fe400000000ba */
[----:B-1----:R-:W-:Y:S02]  /*7070*/  FFMA R88, R133, R89, R88 ;  /* 0x0000005985587223 */ /* 0x002fe40000000058 */
[----:B------:R-:W-:-:S02]  /*7080*/  FFMA R92, R156, R53, R92 ;  /* 0x000000359c5c7223 */ /* 0x000fc4000000005c */
[----:B------:R-:W-:Y:S02]  /*7090*/  FFMA R97, R156, R55, R131 ;  /* 0x000000379c617223 */ /* 0x000fe40000000083 */
[C---:B------:R-:W-:Y:S02]  /*70a0*/  FFMA R168, R65.reuse, R53, R168 ;  /* 0x0000003541a87223 */ /* 0x040fe400000000a8 */
[C---:B------:R-:W-:Y:S02]  /*70b0*/  FFMA R176, R65.reuse, R55, R176 ;  /* 0x0000003741b07223 */ /* 0x040fe400000000b0 */
[----:B------:R-:W-:Y:S02]  /*70c0*/  FFMA R148, R65, R91, R148 ;  /* 0x0000005b41947223 */ /* 0x000fe40000000094 */
[----:B------:R-:W-:Y:S02]  /*70d0*/  FFMA R99, R162, R53, R99 ;  /* 0x00000035a2637223 */ /* 0x000fe40000000063 */
[----:B------:R-:W-:-:S02]  /*70e0*/  FFMA R156, R156, R91, R149 ;  /* 0x0000005b9c9c7223 */ /* 0x000fc40000000095 */
[-C--:B------:R-:W-:Y:S02]  /*70f0*/  FFMA R170, R69, R53.reuse, R170 ;  /* 0x0000003545aa7223 */ /* 0x080fe400000000aa */
[----:B------:R-:W-:Y:S02]  /*7100*/  FFMA R65, R105, R53, R54 ;  /* 0x0000003569417223 */ /* 0x000fe40000000036 */
[-C--:B--2---:R-:W-:Y:S02]  /*7110*/  FFMA R81, R46, R15.reuse, R81 ;  /* 0x0000000f2e517223 */ /* 0x084fe40000000051 */
[-C--:B---3--:R-:W-:Y:S02]  /*7120*/  FFMA R103, R44, R15.reuse, R103 ;  /* 0x0000000f2c677223 */ /* 0x088fe40000000067 */
[-C--:B----4-:R-:W-:Y:S02]  /*7130*/  FFMA R139, R42, R15.reuse, R139 ;  /* 0x0000000f2a8b7223 */ /* 0x090fe4000000008b */
[----:B------:R-:W-:-:S02]  /*7140*/  FFMA R155, R40, R15, R155 ;  /* 0x0000000f289b7223 */ /* 0x000fc4000000009b */
[-C--:B------:R-:W-:Y:S01]  /*7150*/  FFMA R127, R162, R55.reuse, R127 ;  /* 0x00000037a27f7223 */ /* 0x080fe2000000007f */
[----:B------:R-:W0:Y:S01]  /*7160*/  LDS R15, [R146+-0x70] ;  /* 0xffff9000920f7984 */ /* 0x000e220000000800 */
[-C--:B------:R-:W-:Y:S02]  /*7170*/  FFMA R178, R69, R55.reuse, R178 ;  /* 0x0000003745b27223 */ /* 0x080fe400000000b2 */
[----:B------:R-:W-:Y:S02]  /*7180*/  FFMA R172, R105, R55, R172 ;  /* 0x0000003769ac7223 */ /* 0x000fe400000000ac */
[C---:B------:R-:W-:Y:S02]  /*7190*/  FFMA R53, R133.reuse, R53, R52 ;  /* 0x0000003585357223 */ /* 0x040fe40000000034 */
[----:B------:R-:W-:Y:S02]  /*71a0*/  FFMA R180, R133, R55, R180 ;  /* 0x0000003785b47223 */ /* 0x000fe400000000b4 */
[----:B------:R-:W-:-:S02]  /*71b0*/  FFMA R141, R42, R13, R141 ;  /* 0x0000000d2a8d7223 */ /* 0x000fc4000000008d */
[C---:B------:R-:W-:Y:S02]  /*71c0*/  FFMA R150, R42.reuse, R11, R150 ;  /* 0x0000000b2a967223 */ /* 0x040fe40000000096 */
[C---:B------:R-:W-:Y:S02]  /*71d0*/  FFMA R151, R42.reuse, R9, R151 ;  /* 0x000000092a977223 */ /* 0x040fe40000000097 */
[C---:B------:R-:W-:Y:S02]  /*71e0*/  FFMA R182, R42.reuse, R73, R182 ;  /* 0x000000492ab67223 */ /* 0x040fe400000000b6 */
[----:B------:R-:W-:Y:S02]  /*71f0*/  FFMA R184, R42, R71, R184 ;  /* 0x000000472ab87223 */ /* 0x000fe400000000b8 */
[-C--:B-----5:R-:W-:Y:S02]  /*7200*/  FFMA R147, R93, R42.reuse, R186 ;  /* 0x0000002a5d937223 */ /* 0x0a0fe400000000ba */
[----:B------:R-:W-:-:S02]  /*7210*/  FFMA R149, R95, R42, R88 ;  /* 0x0000002a5f957223 */ /* 0x000fc40000000058 */
[----:B------:R-:W1:Y:S01]  /*7220*/  LDS R42, [R146+-0x38] ;  /* 0xffffc800922a7984 */ /* 0x000e620000000800 */
[----:B------:R-:W-:Y:S02]  /*7230*/  FFMA R90, R133, R91, R90 ;  /* 0x0000005b855a7223 */ /* 0x000fe4000000005a */
[C---:B------:R-:W-:Y:S02]  /*7240*/  FFMA R99, R46.reuse, R13, R99 ;  /* 0x0000000d2e637223 */ /* 0x040fe40000000063 */
[C---:B------:R-:W-:Y:S02]  /*7250*/  FFMA R101, R46.reuse, R11, R101 ;  /* 0x0000000b2e657223 */ /* 0x040fe40000000065 */
[C---:B------:R-:W-:Y:S02]  /*7260*/  FFMA R92, R46.reuse, R9, R92 ;  /* 0x000000092e5c7223 */ /* 0x040fe4000000005c */
[C---:B------:R-:W-:Y:S02]  /*7270*/  FFMA R168, R46.reuse, R73, R168 ;  /* 0x000000492ea87223 */ /* 0x040fe400000000a8 */
[----:B------:R-:W-:-:S02]  /*7280*/  FFMA R170, R46, R71, R170 ;  /* 0x000000472eaa7223 */ /* 0x000fc400000000aa */
[C---:B------:R-:W-:Y:S02]  /*7290*/  FFMA R131, R46.reuse, R93, R65 ;  /* 0x0000005d2e837223 */ /* 0x040fe40000000041 */
[----:B------:R-:W-:Y:S02]  /*72a0*/  FFMA R133, R46, R95, R53 ;  /* 0x0000005f2e857223 */ /* 0x000fe40000000035 */
[C---:B------:R-:W-:Y:S01]  /*72b0*/  FFMA R127, R44.reuse, R13, R127 ;  /* 0x0000000d2c7f7223 */ /* 0x040fe2000000007f */
[----:B------:R-:W-:Y:S01]  /*72c0*/  LDS R46, [R146+0x298] ;  /* 0x00029800922e7984 */ /* 0x000fe20000000800 */
[C---:B------:R-:W-:Y:S02]  /*72d0*/  FFMA R129, R44.reuse, R11, R129 ;  /* 0x0000000b2c817223 */ /* 0x040fe40000000081 */
[C---:B------:R-:W-:Y:S02]  /*72e0*/  FFMA R97, R44.reuse, R9, R97 ;  /* 0x000000092c617223 */ /* 0x040fe40000000061 */
[----:B------:R-:W-:-:S02]  /*72f0*/  FFMA R176, R44, R73, R176 ;  /* 0x000000492cb07223 */ /* 0x000fc400000000b0 */
[----:B------:R-:W-:Y:S02]  /*7300*/  FFMA R178, R44, R71, R178 ;  /* 0x000000472cb27223 */ /* 0x000fe400000000b2 */
[-C--:B------:R-:W-:Y:S02]  /*7310*/  FFMA R135, R93, R44.reuse, R172 ;  /* 0x0000002c5d877223 */ /* 0x080fe400000000ac */
[----:B------:R-:W-:Y:S02]  /*7320*/  FFMA R137, R95, R44, R180 ;  /* 0x0000002c5f897223 */ /* 0x000fe400000000b4 */
[----:B------:R-:W2:Y:S01]  /*7330*/  LDS R44, [R146+0x260] ;  /* 0x00026000922c7984 */ /* 0x000ea20000000800 */
[-C--:B------:R-:W-:Y:S02]  /*7340*/  FFMA R98, R69, R91.reuse, R98 ;  /* 0x0000005b45627223 */ /* 0x080fe40000000062 */
[-C--:B------:R-:W-:Y:S02]  /*7350*/  FFMA R153, R162, R91.reuse, R153 ;  /* 0x0000005ba2997223 */ /* 0x080fe40000000099 */
[----:B------:R-:W-:-:S02]  /*7360*/  FFMA R174, R105, R91, R174 ;  /* 0x0000005b69ae7223 */ /* 0x000fc400000000ae */
[C---:B------:R-:W-:Y:S02]  /*7370*/  FFMA R148, R40.reuse, R73, R148 ;  /* 0x0000004928947223 */ /* 0x040fe40000000094 */
[C---:B------:R-:W-:Y:S02]  /*7380*/  FFMA R158, R40.reuse, R11, R158 ;  /* 0x0000000b289e7223 */ /* 0x040fe4000000009e */
[C---:B------:R-:W-:Y:S02]  /*7390*/  FFMA R156, R40.reuse, R9, R156 ;  /* 0x00000009289c7223 */ /* 0x040fe4000000009c */
[C---:B------:R-:W-:Y:S02]  /*73a0*/  FFMA R98, R40.reuse, R71, R98 ;  /* 0x0000004728627223 */ /* 0x040fe40000000062 */
[----:B------:R-:W-:Y:S02]  /*73b0*/  FFMA R153, R40, R13, R153 ;  /* 0x0000000d28997223 */ /* 0x000fe40000000099 */
[----:B------:R-:W-:-:S02]  /*73c0*/  FFMA R9, R93, R40, R174 ;  /* 0x000000285d097223 */ /* 0x000fc400000000ae */
[----:B------:R-:W-:Y:S02]  /*73d0*/  FFMA R11, R95, R40, R90 ;  /* 0x000000285f0b7223 */ /* 0x000fe4000000005a */
[-C--:B------:R-:W-:Y:S02]  /*73e0*/  FFMA R103, R63, R10.reuse, R103 ;  /* 0x0000000a3f677223 */ /* 0x080fe40000000067 */
[----:B------:R-:W-:Y:S02]  /*73f0*/  FFMA R127, R61, R10, R127 ;  /* 0x0000000a3d7f7223 */ /* 0x000fe4000000007f */
[-C--:B------:R-:W-:Y:S02]  /*7400*/  FFMA R101, R59, R8.reuse, R101 ;  /* 0x000000083b657223 */ /* 0x080fe40000000065 */
[C---:B------:R-:W-:Y:S02]  /*7410*/  FFMA R168, R75.reuse, R8, R168 ;  /* 0x000000084ba87223 */ /* 0x040fe400000000a8 */
[----:B------:R-:W-:-:S02]  /*7420*/  FFMA R176, R75, R10, R176 ;  /* 0x0000000a4bb07223 */ /* 0x000fc400000000b0 */
[C---:B------:R-:W-:Y:S02]  /*7430*/  FFMA R182, R75.reuse, R12, R182 ;  /* 0x0000000c4bb67223 */ /* 0x040fe400000000b6 */
[----:B------:R-:W-:Y:S02]  /*7440*/  FFMA R148, R75, R14, R148 ;  /* 0x0000000e4b947223 */ /* 0x000fe40000000094 */
[C---:B------:R-:W-:Y:S02]  /*7450*/  FFMA R81, R63.reuse, R8, R81 ;  /* 0x000000083f517223 */ /* 0x040fe40000000051 */
[----:B------:R-:W-:Y:S02]  /*7460*/  FFMA R139, R63, R12, R139 ;  /* 0x0000000c3f8b7223 */ /* 0x000fe4000000008b */
[C---:B------:R-:W-:Y:S02]  /*7470*/  FFMA R13, R61.reuse, R8, R99 ;  /* 0x000000083d0d7223 */ /* 0x040fe40000000063 */
[----:B------:R-:W-:-:S02]  /*7480*/  FFMA R141, R61, R12, R141 ;  /* 0x0000000c3d8d7223 */ /* 0x000fc4000000008d */
[-C--:B------:R-:W-:Y:S02]  /*7490*/  FFMA R92, R51, R8.reuse, R92 ;  /* 0x00000008335c7223 */ /* 0x080fe4000000005c */
[C---:B------:R-:W-:Y:S02]  /*74a0*/  FFMA R170, R77.reuse, R8, R170 ;  /* 0x000000084daa7223 */ /* 0x040fe400000000aa */
[C---:B------:R-:W-:Y:S02]  /*74b0*/  FFMA R178, R77.reuse, R10, R178 ;  /* 0x0000000a4db27223 */ /* 0x040fe400000000b2 */
[C---:B------:R-:W-:Y:S02]  /*74c0*/  FFMA R184, R77.reuse, R12, R184 ;  /* 0x0000000c4db87223 */ /* 0x040fe400000000b8 */
[----:B------:R-:W-:Y:S02]  /*74d0*/  FFMA R98, R77, R14, R98 ;  /* 0x0000000e4d627223 */ /* 0x000fe40000000062 */
[----:B0-----:R-:W-:-:S02]  /*74e0*/  FFMA R40, R15, R8, R131 ;  /* 0x000000080f287223 */ /* 0x001fc40000000083 */
[-C--:B------:R-:W-:Y:S02]  /*74f0*/  FFMA R155, R63, R14.reuse, R155 ;  /* 0x0000000e3f9b7223 */ /* 0x080fe4000000009b */
[----:B------:R-:W-:Y:S02]  /*7500*/  FFMA R153, R61, R14, R153 ;  /* 0x0000000e3d997223 */ /* 0x000fe40000000099 */
[C---:B------:R-:W-:Y:S02]  /*7510*/  FFMA R95, R59.reuse, R10, R129 ;  /* 0x0000000a3b5f7223 */ /* 0x040fe40000000081 */
[C---:B------:R-:W-:Y:S02]  /*7520*/  FFMA R150, R59.reuse, R12, R150 ;  /* 0x0000000c3b967223 */ /* 0x040fe40000000096 */
[----:B------:R-:W-:Y:S02]  /*7530*/  FFMA R158, R59, R14, R158 ;  /* 0x0000000e3b9e7223 */ /* 0x000fe4000000009e */
[----:B------:R-:W-:-:S02]  /*7540*/  FFMA R93, R51, R10, R97 ;  /* 0x0000000a335d7223 */ /* 0x000fc40000000061 */
[C---:B------:R-:W-:Y:S02]  /*7550*/  FFMA R151, R51.reuse, R12, R151 ;  /* 0x0000000c33977223 */ /* 0x040fe40000000097 */
[----:B------:R-:W-:Y:S02]  /*7560*/  FFMA R156, R51, R14, R156 ;  /* 0x0000000e339c7223 */ /* 0x000fe4000000009c */
[C---:B------:R-:W-:Y:S02]  /*7570*/  FFMA R135, R15.reuse, R10, R135 ;  /* 0x0000000a0f877223 */ /* 0x040fe40000000087 */
[C---:B------:R-:W-:Y:S02]  /*7580*/  FFMA R147, R15.reuse, R12, R147 ;  /* 0x0000000c0f937223 */ /* 0x040fe40000000093 */
[----:B------:R-:W-:Y:S02]  /*7590*/  FFMA R9, R15, R14, R9 ;  /* 0x0000000e0f097223 */ /* 0x000fe40000000009 */
[----:B-1----:R-:W-:-:S02]  /*75a0*/  FFMA R8, R42, R8, R133 ;  /* 0x000000082a087223 */ /* 0x002fc40000000085 */
[C---:B------:R-:W-:Y:S02]  /*75b0*/  FFMA R137, R42.reuse, R10, R137 ;  /* 0x0000000a2a897223 */ /* 0x040fe40000000089 */
[C---:B------:R-:W-:Y:S02]  /*75c0*/  FFMA R149, R42.reuse, R12, R149 ;  /* 0x0000000c2a957223 */ /* 0x040fe40000000095 */
[----:B------:R-:W-:Y:S02]  /*75d0*/  FFMA R11, R42, R14, R11 ;  /* 0x0000000e2a0b7223 */ /* 0x000fe4000000000b */
[-C--:B------:R-:W-:Y:S02]  /*75e0*/  FFMA R99, R166, R45.reuse, R103 ;  /* 0x0000002da6637223 */ /* 0x080fe40000000067 */
[----:B------:R-:W-:Y:S02]  /*75f0*/  FFMA R97, R164, R45, R127 ;  /* 0x0000002da4617223 */ /* 0x000fe4000000007f */
[----:B------:R-:W-:-:S02]  /*7600*/  FFMA R127, R96, R47, R101 ;  /* 0x0000002f607f7223 */ /* 0x000fc40000000065 */
[C---:B------:R-:W-:Y:S02]  /*7610*/  FFMA R103, R67.reuse, R47, R168 ;  /* 0x0000002f43677223 */ /* 0x040fe400000000a8 */
[C---:B------:R-:W-:Y:S02]  /*7620*/  FFMA R91, R67.reuse, R45, R176 ;  /* 0x0000002d435b7223 */ /* 0x040fe400000000b0 */
[C---:B------:R-:W-:Y:S02]  /*7630*/  FFMA R69, R67.reuse, R43, R182 ;  /* 0x0000002b43457223 */ /* 0x040fe400000000b6 */
[----:B------:R-:W-:Y:S02]  /*7640*/  FFMA R55, R67, R41, R148 ;  /* 0x0000002943377223 */ /* 0x000fe40000000094 */
[-C--:B------:R-:W-:Y:S02]  /*7650*/  FFMA R77, R166, R43.reuse, R139 ;  /* 0x0000002ba64d7223 */ /* 0x080fe4000000008b */
[----:B------:R-:W-:-:S02]  /*7660*/  FFMA R75, R164, R43, R141 ;  /* 0x0000002ba44b7223 */ /* 0x000fc4000000008d */
[C---:B------:R-:W-:Y:S02]  /*7670*/  FFMA R101, R79.reuse, R47, R170 ;  /* 0x0000002f4f657223 */ /* 0x040fe400000000aa */
[C---:B------:R-:W-:Y:S02]  /*7680*/  FFMA R89, R79.reuse, R45, R178 ;  /* 0x0000002d4f597223 */ /* 0x040fe400000000b2 */
[C---:B------:R-:W-:Y:S02]  /*7690*/  FFMA R67, R79.reuse, R43, R184 ;  /* 0x0000002b4f437223 */ /* 0x040fe400000000b8 */
[----:B------:R-:W-:Y:S02]  /*76a0*/  FFMA R53, R79, R41, R98 ;  /* 0x000000294f357223 */ /* 0x000fe40000000062 */
[C---:B------:R-:W-:Y:S02]  /*76b0*/  FFMA R81, R166.reuse, R47, R81 ;  /* 0x0000002fa6517223 */ /* 0x040fe40000000051 */
[----:B------:R-:W-:-:S02]  /*76c0*/  FFMA R65, R166, R41, R155 ;  /* 0x00000029a6417223 */ /* 0x000fc4000000009b */
[C---:B------:R-:W-:Y:S02]  /*76d0*/  FFMA R129, R164.reuse, R47, R13 ;  /* 0x0000002fa4817223 */ /* 0x040fe4000000000d */
[----:B------:R-:W-:Y:S02]  /*76e0*/  FFMA R63, R164, R41, R153 ;  /* 0x00000029a43f7223 */ /* 0x000fe40000000099 */
[C---:B------:R-:W-:Y:S02]  /*76f0*/  FFMA R95, R96.reuse, R45, R95 ;  /* 0x0000002d605f7223 */ /* 0x040fe4000000005f */
[C---:B------:R-:W-:Y:S02]  /*7700*/  FFMA R73, R96.reuse, R43, R150 ;  /* 0x0000002b60497223 */ /* 0x040fe40000000096 */
[----:B------:R-:W-:Y:S02]  /*7710*/  FFMA R61, R96, R41, R158 ;  /* 0x00000029603d7223 */ /* 0x000fe4000000009e */
[----:B------:R-:W-:-:S02]  /*7720*/  FFMA R105, R94, R47, R92 ;  /* 0x0000002f5e697223 */ /* 0x000fc4000000005c */
[C---:B------:R-:W-:Y:S02]  /*7730*/  FFMA R93, R94.reuse, R45, R93 ;  /* 0x0000002d5e5d7223 */ /* 0x040fe4000000005d */
[C---:B------:R-:W-:Y:S02]  /*7740*/  FFMA R71, R94.reuse, R43, R151 ;  /* 0x0000002b5e477223 */ /* 0x040fe40000000097 */
[----:B------:R-:W-:Y:S02]  /*7750*/  FFMA R59, R94, R41, R156 ;  /* 0x000000295e3b7223 */ /* 0x000fe4000000009c */
[C---:B--2---:R-:W-:Y:S02]  /*7760*/  FFMA R141, R44.reuse, R47, R40 ;  /* 0x0000002f2c8d7223 */ /* 0x044fe40000000028 */
[C---:B------:R-:W-:Y:S02]  /*7770*/  FFMA R135, R44.reuse, R45, R135 ;  /* 0x0000002d2c877223 */ /* 0x040fe40000000087 */
[----:B------:R-:W-:-:S02]  /*7780*/  FFMA R79, R44, R43, R147 ;  /* 0x0000002b2c4f7223 */ /* 0x000fc40000000093 */
[----:B------:R-:W-:Y:S02]  /*7790*/  FFMA R51, R44, R41, R9 ;  /* 0x000000292c337223 */ /* 0x000fe40000000009 */
[C---:B------:R-:W-:Y:S02]  /*77a0*/  FFMA R139, R46.reuse, R47, R8 ;  /* 0x0000002f2e8b7223 */ /* 0x040fe40000000008 */
[C---:B------:R-:W-:Y:S02]  /*77b0*/  FFMA R137, R46.reuse, R45, R137 ;  /* 0x0000002d2e897223 */ /* 0x040fe40000000089 */
[C---:B------:R-:W-:Y:S02]  /*77c0*/  FFMA R133, R46.reuse, R43, R149 ;  /* 0x0000002b2e857223 */ /* 0x040fe40000000095 */
[----:B------:R-:W-:Y:S01]  /*77d0*/  FFMA R131, R46, R41, R11 ;  /* 0x000000292e837223 */ /* 0x000fe2000000000b */
[----:B------:R-:W-:Y:S01]  /*77e0*/  @P6 CALL.REL.NOINC `(.L_x_4) ;  /* 0x0000001000006944 */ /* 0x000fe20003c00000 */
[----:B------:R-:W-:Y:S05]  /*77f0*/  BRA `(.L_x_5) ;  /* 0xffffd4b000007947 */ /* 0x000fea000383ffff */
.L_x_4:
[----:B------:R-:W-:-:S04]  /*7800*/  IADD3 R39, R39, 0x1, RZ ;  /* 0x0000000127277810 */ /* 0x000fc80007ffe0ff */
[----:B------:R-:W-:-:S13]  /*7810*/  ISETP.GE.U32.AND P6, PT, R39, 0x8, PT ;  /* 0x000000082700780c */ /* 0x000fda0003fc6070 */
[----:B------:R-:W-:Y:S01]  /*7820*/  @P6 CALL.REL.NOINC `(.L_x_6) ;  /* 0x0000001000006944 */ /* 0x000fe20003c00000 */
[----:B------:R-:W-:Y:S05]  /*7830*/  BRA `(.L_x_7) ;  /* 0xffffbdb000007947 */ /* 0x000fea000383ffff */
.L_x_6:
[----:B------:R-:W0:Y:S01]  /*7840*/  S2R R0, SR_CTAID.X ;  /* 0x0000000000007919 */ /* 0x000e220000002500 */
[----:B------:R-:W-:-:S04]  /*7850*/  IMAD R66, R66, 0xc40, R49 ;  /* 0x00000c4042427824 */ /* 0x000fc800078e0231 */
[C---:B------:R-:W-:Y:S02]  /*7860*/  IMAD R66, R85.reuse, 0x6200, R66 ;  /* 0x0000620055427824 */ /* 0x040fe400078e0242 */
[----:B0-----:R-:W-:-:S04]  /*7870*/  IMAD R3, R85, -0x7, R0 ;  /* 0xfffffff955037824 */ /* 0x001fc800078e0200 */
[----:B------:R-:W-:-:S04]  /*7880*/  IMAD R3, R3, 0x70, R66 ;  /* 0x0000007003037824 */ /* 0x000fc800078e0242 */
[----:B------:R-:W-:-:S05]  /*7890*/  IMAD.WIDE R2, R3, R50, c[0x0][0x170] ;  /* 0x00005c0003027625 */ /* 0x000fca00078e0232 */
[----:B------:R-:W-:Y:S04]  /*78a0*/  STG.E [R2.64], R81 ;  /* 0x0000005102007986 */ /* 0x000fe8000c101904 */
[----:B------:R-:W-:Y:S04]  /*78b0*/  STG.E [R2.64+0x38], R129 ;  /* 0x0000388102007986 */ /* 0x000fe8000c101904 */
        /* <DEDUP_REMOVED lines=29> */
[----:B------:R-:W-:Y:S01]  /*7a90*/  STG.E [R2.64+0x2648], R131 ;  /* 0x0026488302007986 */ /* 0x000fe2000c101904 */
[----:B------:R-:W-:Y:S05]  /*7aa0*/  EXIT ;  /* 0x000000000000794d */ /* 0x000fea0003800000 */
.L_x_8:
[----:B------:R-:W-:-:S00]  /*7ab0*/  BRA `(.L_x_8) ;  /* 0xfffffff000007947 */ /* 0x000fc0000383ffff */
[----:B------:R-:W-:-:S00]  /*7ac0*/  NOP ;  /* 0x0000000000007918 */ /* 0x000fc00000000000 */
        /* <DEDUP_REMOVED lines=11> */
.L_x_9:


//--------------------- .nv.shared.candidate2     --------------------------
	.section	.nv.shared.candidate2,"aw",@nobits
	.align	4
.nv.shared.candidate2:
	.zero		29952
